//
// Generated by NVIDIA NVVM Compiler
//
// Compiler Build ID: CL-36424714
// Cuda compilation tools, release 13.0, V13.0.88
// Based on NVVM 20.0.0
//

.version 9.0
.target sm_100
.address_size 64

	// .globl	Ray
.func  (.param .align 16 .b8 func_retval0[16]) __internal_trig_reduction_slowpathd
(
	.param .b64 __internal_trig_reduction_slowpathd_param_0
)
;
.global .align 4 .b8 __cudart_i2opi_f[24] = {65, 144, 67, 60, 153, 149, 98, 219, 192, 221, 52, 245, 209, 87, 39, 252, 41, 21, 68, 78, 110, 131, 249, 162};
.global .align 8 .b8 __cudart_i2opi_d[144] = {8, 93, 141, 31, 177, 95, 251, 107, 234, 146, 82, 138, 247, 57, 7, 61, 123, 241, 229, 235, 199, 186, 39, 117, 45, 234, 95, 158, 102, 63, 70, 79, 183, 9, 203, 39, 207, 126, 54, 109, 31, 109, 10, 90, 139, 17, 47, 239, 15, 152, 5, 222, 255, 151, 248, 31, 59, 40, 249, 189, 139, 95, 132, 156, 244, 57, 83, 131, 57, 214, 145, 57, 65, 126, 95, 180, 38, 112, 156, 233, 132, 68, 187, 46, 245, 53, 130, 232, 62, 167, 41, 177, 28, 235, 29, 254, 28, 146, 209, 9, 234, 46, 73, 6, 224, 210, 77, 66, 58, 110, 36, 183, 97, 197, 187, 222, 171, 99, 81, 254, 65, 144, 67, 60, 153, 149, 98, 219, 192, 221, 52, 245, 209, 87, 39, 252, 41, 21, 68, 78, 110, 131, 249, 162};
.global .align 16 .b8 __cudart_sin_cos_coeffs[128] = {70, 210, 176, 44, 241, 229, 90, 190, 146, 227, 172, 105, 227, 29, 199, 62, 161, 98, 219, 25, 160, 1, 42, 191, 24, 8, 17, 17, 17, 17, 129, 63, 84, 85, 85, 85, 85, 85, 197, 191, 0, 0, 0, 0, 0, 0, 0, 0, 0, 0, 0, 0, 0, 0, 0, 0, 100, 129, 253, 32, 131, 255, 168, 189, 40, 133, 239, 193, 167, 238, 33, 62, 217, 230, 6, 142, 79, 126, 146, 190, 233, 188, 221, 25, 160, 1, 250, 62, 71, 93, 193, 22, 108, 193, 86, 191, 81, 85, 85, 85, 85, 85, 165, 63, 0, 0, 0, 0, 0, 0, 224, 191, 0, 0, 0, 0, 0, 0, 240, 63};

.visible .entry Ray(
	.param .u64 .ptr .align 1 Ray_param_0,
	.param .u64 .ptr .align 1 Ray_param_1,
	.param .u64 .ptr .align 1 Ray_param_2,
	.param .u64 .ptr .align 1 Ray_param_3,
	.param .u64 .ptr .align 1 Ray_param_4,
	.param .u64 .ptr .align 1 Ray_param_5,
	.param .u64 .ptr .align 1 Ray_param_6
)
{
	.local .align 4 .b8 	__local_depot0[28];
	.reg .b64 	%SP;
	.reg .b64 	%SPL;
	.reg .pred 	%p<35>;
	.reg .b16 	%rs<5>;
	.reg .b32 	%r<90>;
	.reg .b32 	%f<92>;
	.reg .b64 	%rd<57>;
	.reg .b64 	%fd<38>;

	mov.u64 	%SPL, __local_depot0;
	ld.param.u64 	%rd16, [Ray_param_0];
	ld.param.u64 	%rd17, [Ray_param_1];
	ld.param.u64 	%rd14, [Ray_param_2];
	ld.param.u64 	%rd18, [Ray_param_3];
	ld.param.u64 	%rd19, [Ray_param_4];
	ld.param.u64 	%rd20, [Ray_param_5];
	ld.param.u64 	%rd15, [Ray_param_6];
	cvta.to.global.u64 	%rd1, %rd19;
	cvta.to.global.u64 	%rd2, %rd18;
	cvta.to.global.u64 	%rd3, %rd20;
	cvta.to.global.u64 	%rd4, %rd17;
	cvta.to.global.u64 	%rd5, %rd16;
	add.u64 	%rd6, %SPL, 0;
	mov.u32 	%r34, %ntid.x;
	mov.u32 	%r35, %ctaid.x;
	mov.u32 	%r36, %tid.x;
	mad.lo.s32 	%r1, %r34, %r35, %r36;
	setp.gt.s32 	%p1, %r1, 1919;
	@%p1 bra 	$L__BB0_34;
	cvta.to.global.u64 	%rd22, %rd14;
	mul.wide.s32 	%rd23, %r1, 8;
	add.s64 	%rd24, %rd22, %rd23;
	ld.global.f64 	%fd1, [%rd24];
	abs.f64 	%fd2, %fd1;
	setp.neu.f64 	%p2, %fd2, 0d7FF0000000000000;
	@%p2 bra 	$L__BB0_3;
	mov.f64 	%fd12, 0d0000000000000000;
	mul.rn.f64 	%fd37, %fd1, %fd12;
	mov.b32 	%r81, 0;
	bra.uni 	$L__BB0_5;
$L__BB0_3:
	mul.f64 	%fd7, %fd1, 0d3FE45F306DC9C883;
	cvt.rni.s32.f64 	%r81, %fd7;
	cvt.rn.f64.s32 	%fd8, %r81;
	fma.rn.f64 	%fd9, %fd8, 0dBFF921FB54442D18, %fd1;
	fma.rn.f64 	%fd10, %fd8, 0dBC91A62633145C00, %fd9;
	fma.rn.f64 	%fd37, %fd8, 0dB97B839A252049C0, %fd10;
	setp.ltu.f64 	%p3, %fd2, 0d41E0000000000000;
	@%p3 bra 	$L__BB0_5;
	{ // callseq 0, 0
	.param .b64 param0;
	st.param.f64 	[param0], %fd1;
	.param .align 16 .b8 retval0[16];
	call.uni (retval0), 
	__internal_trig_reduction_slowpathd, 
	(
	param0
	);
	ld.param.f64 	%fd37, [retval0];
	ld.param.b32 	%r81, [retval0+8];
	} // callseq 0
$L__BB0_5:
	shl.b32 	%r39, %r81, 6;
	cvt.u64.u32 	%rd25, %r39;
	and.b64  	%rd26, %rd25, 64;
	mov.u64 	%rd27, __cudart_sin_cos_coeffs;
	add.s64 	%rd28, %rd27, %rd26;
	mul.rn.f64 	%fd13, %fd37, %fd37;
	and.b32  	%r40, %r81, 1;
	setp.eq.b32 	%p4, %r40, 1;
	selp.f64 	%fd14, 0dBDA8FF8320FD8164, 0d3DE5DB65F9785EBA, %p4;
	ld.global.nc.v2.f64 	{%fd15, %fd16}, [%rd28];
	fma.rn.f64 	%fd17, %fd14, %fd13, %fd15;
	fma.rn.f64 	%fd18, %fd17, %fd13, %fd16;
	ld.global.nc.v2.f64 	{%fd19, %fd20}, [%rd28+16];
	fma.rn.f64 	%fd21, %fd18, %fd13, %fd19;
	fma.rn.f64 	%fd22, %fd21, %fd13, %fd20;
	ld.global.nc.v2.f64 	{%fd23, %fd24}, [%rd28+32];
	fma.rn.f64 	%fd25, %fd22, %fd13, %fd23;
	fma.rn.f64 	%fd26, %fd25, %fd13, %fd24;
	fma.rn.f64 	%fd27, %fd26, %fd37, %fd37;
	fma.rn.f64 	%fd28, %fd26, %fd13, 0d3FF0000000000000;
	selp.f64 	%fd29, %fd28, %fd27, %p4;
	and.b32  	%r41, %r81, 2;
	setp.eq.s32 	%p5, %r41, 0;
	mov.f64 	%fd30, 0d0000000000000000;
	sub.f64 	%fd31, %fd30, %fd29;
	selp.f64 	%fd32, %fd29, %fd31, %p5;
	cvt.rn.f32.f64 	%f1, %fd32;
	cvt.rn.f32.f64 	%f2, %fd1;
	mul.f32 	%f35, %f2, 0f3F22F983;
	cvt.rni.s32.f32 	%r85, %f35;
	cvt.rn.f32.s32 	%f36, %r85;
	fma.rn.f32 	%f37, %f36, 0fBFC90FDA, %f2;
	fma.rn.f32 	%f38, %f36, 0fB3A22168, %f37;
	fma.rn.f32 	%f85, %f36, 0fA7C234C5, %f38;
	abs.f32 	%f4, %f2;
	setp.ltu.f32 	%p6, %f4, 0f47CE4780;
	@%p6 bra 	$L__BB0_13;
	setp.neu.f32 	%p7, %f4, 0f7F800000;
	@%p7 bra 	$L__BB0_8;
	mov.f32 	%f41, 0f00000000;
	mul.rn.f32 	%f85, %f2, %f41;
	mov.b32 	%r85, 0;
	bra.uni 	$L__BB0_13;
$L__BB0_8:
	mov.b32 	%r6, %f2;
	shl.b32 	%r43, %r6, 8;
	or.b32  	%r7, %r43, -2147483648;
	mov.b64 	%rd56, 0;
	mov.b32 	%r82, 0;
	mov.u64 	%rd54, __cudart_i2opi_f;
	mov.u64 	%rd55, %rd6;
$L__BB0_9:
	.pragma "nounroll";
	ld.global.nc.u32 	%r44, [%rd54];
	mad.wide.u32 	%rd31, %r44, %r7, %rd56;
	shr.u64 	%rd56, %rd31, 32;
	st.local.u32 	[%rd55], %rd31;
	add.s32 	%r82, %r82, 1;
	add.s64 	%rd55, %rd55, 4;
	add.s64 	%rd54, %rd54, 4;
	setp.ne.s32 	%p8, %r82, 6;
	@%p8 bra 	$L__BB0_9;
	shr.u32 	%r45, %r6, 23;
	st.local.u32 	[%rd6+24], %rd56;
	and.b32  	%r10, %r45, 31;
	and.b32  	%r46, %r45, 224;
	add.s32 	%r47, %r46, -128;
	shr.u32 	%r48, %r47, 5;
	mul.wide.u32 	%rd32, %r48, 4;
	sub.s64 	%rd13, %rd6, %rd32;
	ld.local.u32 	%r83, [%rd13+24];
	ld.local.u32 	%r84, [%rd13+20];
	setp.eq.s32 	%p9, %r10, 0;
	@%p9 bra 	$L__BB0_12;
	shf.l.wrap.b32 	%r83, %r84, %r83, %r10;
	ld.local.u32 	%r49, [%rd13+16];
	shf.l.wrap.b32 	%r84, %r49, %r84, %r10;
$L__BB0_12:
	shr.u32 	%r50, %r83, 30;
	shf.l.wrap.b32 	%r51, %r84, %r83, 2;
	shl.b32 	%r52, %r84, 2;
	shr.u32 	%r53, %r51, 31;
	add.s32 	%r54, %r53, %r50;
	neg.s32 	%r55, %r54;
	setp.lt.s32 	%p10, %r6, 0;
	selp.b32 	%r85, %r55, %r54, %p10;
	xor.b32  	%r56, %r51, %r6;
	shr.s32 	%r57, %r51, 31;
	xor.b32  	%r58, %r57, %r51;
	xor.b32  	%r59, %r57, %r52;
	cvt.u64.u32 	%rd33, %r58;
	shl.b64 	%rd34, %rd33, 32;
	cvt.u64.u32 	%rd35, %r59;
	or.b64  	%rd36, %rd34, %rd35;
	cvt.rn.f64.s64 	%fd33, %rd36;
	mul.f64 	%fd34, %fd33, 0d3BF921FB54442D19;
	cvt.rn.f32.f64 	%f39, %fd34;
	neg.f32 	%f40, %f39;
	setp.lt.s32 	%p11, %r56, 0;
	selp.f32 	%f85, %f40, %f39, %p11;
$L__BB0_13:
	add.s32 	%r61, %r85, 1;
	mul.rn.f32 	%f42, %f85, %f85;
	and.b32  	%r62, %r85, 1;
	setp.eq.b32 	%p12, %r62, 1;
	selp.f32 	%f43, %f85, 0f3F800000, %p12;
	fma.rn.f32 	%f44, %f42, %f43, 0f00000000;
	fma.rn.f32 	%f45, %f42, 0f37CBAC00, 0fBAB607ED;
	selp.f32 	%f46, 0fB94D4153, %f45, %p12;
	selp.f32 	%f47, 0f3C0885E4, 0f3D2AAABB, %p12;
	fma.rn.f32 	%f48, %f46, %f42, %f47;
	selp.f32 	%f49, 0fBE2AAAA8, 0fBEFFFFFF, %p12;
	fma.rn.f32 	%f50, %f48, %f42, %f49;
	fma.rn.f32 	%f51, %f50, %f44, %f43;
	and.b32  	%r63, %r61, 2;
	setp.eq.s32 	%p13, %r63, 0;
	mov.f32 	%f52, 0f00000000;
	sub.f32 	%f53, %f52, %f51;
	selp.f32 	%f54, %f51, %f53, %p13;
	setp.eq.f32 	%p14, %f1, 0f00000000;
	selp.f32 	%f8, 0f38D1B717, %f1, %p14;
	setp.eq.f32 	%p15, %f54, 0f00000000;
	selp.f32 	%f9, 0f38D1B717, %f54, %p15;
	cvta.to.global.u64 	%rd37, %rd15;
	ld.global.u32 	%r19, [%rd37];
	shl.b32 	%r64, %r19, 1;
	cvt.rn.f32.s32 	%f10, %r64;
	setp.ltu.f32 	%p16, %f9, 0f00000000;
	setp.ge.f32 	%p17, %f9, 0f00000000;
	selp.b32 	%r20, 1, -1, %p17;
	setp.ge.f32 	%p18, %f8, 0f00000000;
	selp.b32 	%r21, 1, -1, %p18;
	@%p16 bra 	$L__BB0_15;
	ld.global.f32 	%f86, [%rd5];
	cvt.rzi.s32.f32 	%r65, %f86;
	add.s32 	%r86, %r65, 1;
	bra.uni 	$L__BB0_16;
$L__BB0_15:
	ld.global.f32 	%f86, [%rd5];
	cvt.rzi.s32.f32 	%r86, %f86;
$L__BB0_16:
	setp.ltu.f32 	%p19, %f8, 0f00000000;
	@%p19 bra 	$L__BB0_18;
	ld.global.f32 	%f87, [%rd4];
	cvt.rzi.s32.f32 	%r66, %f87;
	add.s32 	%r87, %r66, 1;
	bra.uni 	$L__BB0_19;
$L__BB0_18:
	ld.global.f32 	%f87, [%rd4];
	cvt.rzi.s32.f32 	%r87, %f87;
$L__BB0_19:
	cvt.rn.f32.s32 	%f55, %r86;
	sub.f32 	%f56, %f55, %f86;
	div.rn.f32 	%f57, %f56, %f9;
	abs.f32 	%f17, %f57;
	rcp.rn.f32 	%f58, %f9;
	abs.f32 	%f18, %f58;
	fma.rn.f32 	%f59, %f9, %f17, %f86;
	cvt.rn.f32.s32 	%f19, %r20;
	mul.f32 	%f20, %f19, 0f3A83126F;
	add.f32 	%f60, %f20, %f59;
	cvt.rzi.s32.f32 	%r88, %f60;
	fma.rn.f32 	%f61, %f8, %f17, %f87;
	cvt.rn.f32.s32 	%f21, %r21;
	mul.f32 	%f22, %f21, 0f3A83126F;
	add.f32 	%f62, %f22, %f61;
	cvt.rzi.s32.f32 	%r67, %f62;
	mad.lo.s32 	%r68, %r67, %r19, %r88;
	cvt.s64.s32 	%rd38, %r68;
	add.s64 	%rd39, %rd3, %rd38;
	ld.global.u8 	%rs1, [%rd39];
	setp.ne.s16 	%p20, %rs1, 0;
	mov.f32 	%f89, %f17;
	@%p20 bra 	$L__BB0_25;
	setp.gt.f32 	%p21, %f18, %f10;
	mov.f32 	%f89, %f10;
	@%p21 bra 	$L__BB0_25;
	setp.lt.s32 	%p22, %r88, 1;
	mov.f32 	%f89, %f17;
	@%p22 bra 	$L__BB0_25;
	mul.f32 	%f23, %f19, 0f3C23D70A;
	mul.f32 	%f24, %f21, 0f3C23D70A;
	mov.f32 	%f89, %f17;
$L__BB0_23:
	setp.ge.s32 	%p23, %r88, %r19;
	@%p23 bra 	$L__BB0_25;
	add.f32 	%f89, %f18, %f89;
	fma.rn.f32 	%f63, %f9, %f89, %f86;
	add.f32 	%f64, %f23, %f63;
	cvt.rzi.s32.f32 	%r69, %f64;
	fma.rn.f32 	%f65, %f8, %f89, %f87;
	add.f32 	%f66, %f24, %f65;
	cvt.rzi.s32.f32 	%r70, %f66;
	mad.lo.s32 	%r71, %r70, %r19, %r69;
	cvt.s64.s32 	%rd40, %r71;
	add.s64 	%rd41, %rd3, %rd40;
	ld.global.u8 	%rs2, [%rd41];
	setp.eq.s16 	%p24, %rs2, 0;
	add.s32 	%r88, %r88, %r20;
	setp.gt.s32 	%p25, %r88, 0;
	and.pred  	%p26, %p24, %p25;
	@%p26 bra 	$L__BB0_23;
$L__BB0_25:
	cvt.rn.f32.s32 	%f67, %r87;
	sub.f32 	%f68, %f67, %f87;
	div.rn.f32 	%f69, %f68, %f8;
	abs.f32 	%f28, %f69;
	rcp.rn.f32 	%f70, %f8;
	abs.f32 	%f29, %f70;
	fma.rn.f32 	%f71, %f9, %f28, %f86;
	add.f32 	%f72, %f20, %f71;
	cvt.rzi.s32.f32 	%r73, %f72;
	fma.rn.f32 	%f73, %f8, %f28, %f87;
	add.f32 	%f74, %f22, %f73;
	cvt.rzi.s32.f32 	%r89, %f74;
	mad.lo.s32 	%r74, %r89, %r19, %r73;
	cvt.s64.s32 	%rd42, %r74;
	add.s64 	%rd43, %rd3, %rd42;
	ld.global.u8 	%rs3, [%rd43];
	setp.ne.s16 	%p27, %rs3, 0;
	mov.f32 	%f91, %f28;
	@%p27 bra 	$L__BB0_31;
	setp.gt.f32 	%p28, %f29, %f10;
	mov.f32 	%f91, %f10;
	@%p28 bra 	$L__BB0_31;
	setp.lt.s32 	%p29, %r89, 1;
	mov.f32 	%f91, %f28;
	@%p29 bra 	$L__BB0_31;
	mul.f32 	%f30, %f19, 0f3C23D70A;
	mul.f32 	%f31, %f21, 0f3C23D70A;
	mov.f32 	%f91, %f28;
$L__BB0_29:
	setp.ge.s32 	%p30, %r89, %r19;
	@%p30 bra 	$L__BB0_31;
	add.f32 	%f91, %f29, %f91;
	fma.rn.f32 	%f75, %f9, %f91, %f86;
	add.f32 	%f76, %f30, %f75;
	cvt.rzi.s32.f32 	%r75, %f76;
	fma.rn.f32 	%f77, %f8, %f91, %f87;
	add.f32 	%f78, %f31, %f77;
	cvt.rzi.s32.f32 	%r76, %f78;
	mad.lo.s32 	%r77, %r76, %r19, %r75;
	cvt.s64.s32 	%rd44, %r77;
	add.s64 	%rd45, %rd3, %rd44;
	ld.global.u8 	%rs4, [%rd45];
	setp.eq.s16 	%p31, %rs4, 0;
	add.s32 	%r89, %r89, %r21;
	setp.gt.s32 	%p32, %r89, 0;
	and.pred  	%p33, %p31, %p32;
	@%p33 bra 	$L__BB0_29;
$L__BB0_31:
	setp.geu.f32 	%p34, %f89, %f91;
	@%p34 bra 	$L__BB0_33;
	fma.rn.f32 	%f82, %f8, %f89, %f87;
	cvt.rzi.s32.f32 	%r80, %f82;
	cvt.rn.f32.s32 	%f83, %r80;
	sub.f32 	%f84, %f82, %f83;
	mul.wide.s32 	%rd50, %r1, 4;
	add.s64 	%rd51, %rd2, %rd50;
	st.global.f32 	[%rd51], %f84;
	cvt.f64.f32 	%fd36, %f89;
	mul.wide.s32 	%rd52, %r1, 8;
	add.s64 	%rd53, %rd1, %rd52;
	st.global.f64 	[%rd53], %fd36;
	bra.uni 	$L__BB0_34;
$L__BB0_33:
	fma.rn.f32 	%f79, %f9, %f91, %f86;
	cvt.rzi.s32.f32 	%r79, %f79;
	cvt.rn.f32.s32 	%f80, %r79;
	sub.f32 	%f81, %f79, %f80;
	mul.wide.s32 	%rd46, %r1, 4;
	add.s64 	%rd47, %rd2, %rd46;
	st.global.f32 	[%rd47], %f81;
	cvt.f64.f32 	%fd35, %f91;
	mul.wide.s32 	%rd48, %r1, 8;
	add.s64 	%rd49, %rd1, %rd48;
	st.global.f64 	[%rd49], %fd35;
$L__BB0_34:
	ret;

}
.func  (.param .align 16 .b8 func_retval0[16]) __internal_trig_reduction_slowpathd(
	.param .b64 __internal_trig_reduction_slowpathd_param_0
)
{
	.local .align 8 .b8 	__local_depot1[40];
	.reg .b64 	%SP;
	.reg .b64 	%SPL;
	.reg .pred 	%p<10>;
	.reg .b32 	%r<47>;
	.reg .b64 	%rd<74>;
	.reg .b64 	%fd<5>;

	mov.u64 	%SPL, __local_depot1;
	ld.param.f64 	%fd4, [__internal_trig_reduction_slowpathd_param_0];
	add.u64 	%rd1, %SPL, 0;
	{
	.reg .b32 %temp; 
	mov.b64 	{%temp, %r1}, %fd4;
	}
	shr.u32 	%r2, %r1, 20;
	and.b32  	%r3, %r2, 2047;
	setp.eq.s32 	%p1, %r3, 2047;
	mov.b32 	%r46, 0;
	@%p1 bra 	$L__BB1_9;
	add.s32 	%r20, %r3, -1024;
	mov.b64 	%rd20, %fd4;
	shl.b64 	%rd2, %rd20, 11;
	shr.u32 	%r4, %r20, 6;
	sub.s32 	%r45, 15, %r4;
	sub.s32 	%r21, 19, %r4;
	setp.lt.u32 	%p2, %r20, 128;
	selp.b32 	%r6, 18, %r21, %p2;
	setp.ge.s32 	%p3, %r45, %r6;
	mov.b64 	%rd70, 0;
	@%p3 bra 	$L__BB1_4;
	add.s32 	%r23, %r6, %r4;
	neg.s32 	%r43, %r23;
	or.b64  	%rd3, %rd2, -9223372036854775808;
	mov.b64 	%rd70, 0;
	mov.b32 	%r42, 0;
	mov.u64 	%rd25, __cudart_i2opi_d;
	mov.u32 	%r44, %r45;
$L__BB1_3:
	.pragma "nounroll";
	mul.wide.s32 	%rd22, %r42, 8;
	add.s64 	%rd23, %rd1, %rd22;
	mul.wide.s32 	%rd24, %r44, 8;
	add.s64 	%rd26, %rd25, %rd24;
	ld.global.nc.u64 	%rd27, [%rd26];
	{
	.reg .u32 %r0, %r1, %r2, %r3, %alo, %ahi, %blo, %bhi, %clo, %chi;
	mov.b64 	{%alo,%ahi}, %rd27;
	mov.b64 	{%blo,%bhi}, %rd3;
	mov.b64 	{%clo,%chi}, %rd70;
	mad.lo.cc.u32 	%r0, %alo, %blo, %clo;
	madc.hi.cc.u32 	%r1, %alo, %blo, %chi;
	madc.hi.u32 	%r2, %alo, %bhi, 0;
	mad.lo.cc.u32 	%r1, %alo, %bhi, %r1;
	madc.hi.cc.u32 	%r2, %ahi, %blo, %r2;
	madc.hi.u32 	%r3, %ahi, %bhi, 0;
	mad.lo.cc.u32 	%r1, %ahi, %blo, %r1;
	madc.lo.cc.u32 	%r2, %ahi, %bhi, %r2;
	addc.u32 	%r3, %r3, 0;
	mov.b64 	%rd28, {%r0,%r1};
	mov.b64 	%rd70, {%r2,%r3};
	}
	st.local.u64 	[%rd23], %rd28;
	add.s32 	%r44, %r44, 1;
	add.s32 	%r43, %r43, 1;
	add.s32 	%r42, %r42, 1;
	setp.ne.s32 	%p4, %r43, -15;
	mov.u32 	%r45, %r6;
	@%p4 bra 	$L__BB1_3;
$L__BB1_4:
	cvt.s64.s32 	%rd29, %r45;
	cvt.u64.u32 	%rd30, %r4;
	add.s64 	%rd31, %rd30, %rd29;
	shl.b64 	%rd32, %rd31, 3;
	add.s64 	%rd33, %rd1, %rd32;
	st.local.u64 	[%rd33+-120], %rd70;
	and.b32  	%r15, %r2, 63;
	ld.local.u64 	%rd72, [%rd1+16];
	ld.local.u64 	%rd71, [%rd1+24];
	setp.eq.s32 	%p5, %r15, 0;
	@%p5 bra 	$L__BB1_6;
	shl.b64 	%rd34, %rd71, %r15;
	shr.u64 	%rd35, %rd72, 1;
	xor.b32  	%r24, %r15, 63;
	shr.u64 	%rd36, %rd35, %r24;
	or.b64  	%rd71, %rd34, %rd36;
	ld.local.u64 	%rd37, [%rd1+8];
	shl.b64 	%rd38, %rd72, %r15;
	shr.u64 	%rd39, %rd37, 1;
	shr.u64 	%rd40, %rd39, %r24;
	or.b64  	%rd72, %rd38, %rd40;
$L__BB1_6:
	and.b32  	%r25, %r1, -2147483648;
	shr.u64 	%rd41, %rd71, 62;
	cvt.u32.u64 	%r26, %rd41;
	mov.b64 	{%r27, %r28}, %rd71;
	mov.b64 	{%r29, %r30}, %rd72;
	shf.l.wrap.b32 	%r31, %r30, %r27, 2;
	shf.l.wrap.b32 	%r32, %r27, %r28, 2;
	mov.b64 	%rd42, {%r31, %r32};
	shl.b64 	%rd43, %rd72, 2;
	shr.u64 	%rd44, %rd42, 63;
	cvt.u32.u64 	%r33, %rd44;
	add.s32 	%r34, %r33, %r26;
	setp.eq.s32 	%p6, %r25, 0;
	neg.s32 	%r35, %r34;
	selp.b32 	%r46, %r34, %r35, %p6;
	setp.gt.s64 	%p7, %rd42, -1;
	mov.b64 	%rd45, 0;
	{
	.reg .u32 %r0, %r1, %r2, %r3, %a0, %a1, %a2, %a3, %b0, %b1, %b2, %b3;
	mov.b64 	{%a0,%a1}, %rd45;
	mov.b64 	{%a2,%a3}, %rd45;
	mov.b64 	{%b0,%b1}, %rd43;
	mov.b64 	{%b2,%b3}, %rd42;
	sub.cc.u32 	%r0, %a0, %b0;
	subc.cc.u32 	%r1, %a1, %b1;
	subc.cc.u32 	%r2, %a2, %b2;
	subc.u32 	%r3, %a3, %b3;
	mov.b64 	%rd46, {%r0,%r1};
	mov.b64 	%rd47, {%r2,%r3};
	}
	xor.b32  	%r36, %r25, -2147483648;
	selp.b64 	%rd73, %rd42, %rd47, %p7;
	selp.b64 	%rd14, %rd43, %rd46, %p7;
	selp.b32 	%r17, %r25, %r36, %p7;
	clz.b64 	%r37, %rd73;
	cvt.u64.u32 	%rd15, %r37;
	setp.eq.s32 	%p8, %r37, 0;
	@%p8 bra 	$L__BB1_8;
	cvt.u32.u64 	%r38, %rd15;
	and.b32  	%r39, %r38, 63;
	shl.b64 	%rd48, %rd73, %r39;
	shr.u64 	%rd49, %rd14, 1;
	not.b32 	%r40, %r38;
	and.b32  	%r41, %r40, 63;
	shr.u64 	%rd50, %rd49, %r41;
	or.b64  	%rd73, %rd48, %rd50;
$L__BB1_8:
	mov.b64 	%rd51, -3958705157555305931;
	{
	.reg .u32 %r0, %r1, %r2, %r3, %alo, %ahi, %blo, %bhi;
	mov.b64 	{%alo,%ahi}, %rd73;
	mov.b64 	{%blo,%bhi}, %rd51;
	mul.lo.u32 	%r0, %alo, %blo;
	mul.hi.u32 	%r1, %alo, %blo;
	mad.lo.cc.u32 	%r1, %alo, %bhi, %r1;
	madc.hi.u32 	%r2, %alo, %bhi, 0;
	mad.lo.cc.u32 	%r1, %ahi, %blo, %r1;
	madc.hi.cc.u32 	%r2, %ahi, %blo, %r2;
	madc.hi.u32 	%r3, %ahi, %bhi, 0;
	mad.lo.cc.u32 	%r2, %ahi, %bhi, %r2;
	addc.u32 	%r3, %r3, 0;
	mov.b64 	%rd52, {%r0,%r1};
	mov.b64 	%rd53, {%r2,%r3};
	}
	setp.gt.s64 	%p9, %rd53, 0;
	{
	.reg .u32 %r0, %r1, %r2, %r3, %a0, %a1, %a2, %a3, %b0, %b1, %b2, %b3;
	mov.b64 	{%a0,%a1}, %rd52;
	mov.b64 	{%a2,%a3}, %rd53;
	mov.b64 	{%b0,%b1}, %rd52;
	mov.b64 	{%b2,%b3}, %rd53;
	add.cc.u32 	%r0, %a0, %b0;
	addc.cc.u32 	%r1, %a1, %b1;
	addc.cc.u32 	%r2, %a2, %b2;
	addc.u32 	%r3, %a3, %b3;
	mov.b64 	%rd54, {%r0,%r1};
	mov.b64 	%rd55, {%r2,%r3};
	}
	selp.b64 	%rd56, %rd55, %rd53, %p9;
	selp.s64 	%rd57, -1, 0, %p9;
	sub.s64 	%rd58, %rd57, %rd15;
	cvt.u64.u32 	%rd59, %r17;
	shl.b64 	%rd60, %rd59, 32;
	add.s64 	%rd61, %rd56, 1;
	shr.u64 	%rd62, %rd61, 10;
	add.s64 	%rd63, %rd62, 1;
	shr.u64 	%rd64, %rd63, 1;
	shl.b64 	%rd65, %rd58, 52;
	add.s64 	%rd66, %rd65, %rd64;
	add.s64 	%rd67, %rd66, 4602678819172646912;
	or.b64  	%rd68, %rd67, %rd60;
	mov.b64 	%fd4, %rd68;
$L__BB1_9:
	st.param.f64 	[func_retval0], %fd4;
	st.param.b32 	[func_retval0+8], %r46;
	ret;

}


// ===== COMPILED SASS (sm_100) =====

	.target	sm_100

	.elftype	@"ET_EXEC"


//--------------------- .note.nv.tkinfo           --------------------------
	.section	.note.nv.tkinfo,"",@"SHT_NOTE"
	.sectionflags	@"SHF_NOTE_NV_TKINFO"
	.tkinfo
        /*0018*/ 	.word	0x00000002
        /*0030*/ 	.string	""
        /*0030*/ 	.string	"ptxas"
        /*0030*/ 	.string	"Cuda compilation tools, release 13.0, V13.0.88"
        /*0030*/ 	.string	"Build cuda_13.0.r13.0/compiler.36424714_0"
        /*0030*/ 	.string	"-arch sm_100 -m 64 "



//--------------------- .note.nv.cuinfo           --------------------------
	.section	.note.nv.cuinfo,"",@"SHT_NOTE"
	.sectionflags	@"SHF_NOTE_NV_CUINFO"
        /*0018*/ 	.short	0x0002
        /*001a*/ 	.short	0x0064
        /*001c*/ 	.short	0x0082
	.zero		2


//--------------------- .nv.info                  --------------------------
	.section	.nv.info,"",@"SHT_CUDA_INFO"
	.align	4


	//----- nvinfo : EIATTR_REGCOUNT
	.align		4
        /*0000*/ 	.byte	0x04, 0x2f
        /*0002*/ 	.short	(.L_4 - .L_3)
	.align		4
.L_3:
        /*0004*/ 	.word	index@(Ray)
        /*0008*/ 	.word	0x0000001c


	//----- nvinfo : EIATTR_FRAME_SIZE
	.align		4
.L_4:
        /*000c*/ 	.byte	0x04, 0x11
        /*000e*/ 	.short	(.L_6 - .L_5)
	.align		4
.L_5:
        /*0010*/ 	.word	index@($Ray$__internal_trig_reduction_slowpathd)
        /*0014*/ 	.word	0x00000048


	//----- nvinfo : EIATTR_FRAME_SIZE
	.align		4
.L_6:
        /*0018*/ 	.byte	0x04, 0x11
        /*001a*/ 	.short	(.L_8 - .L_7)
	.align		4
.L_7:
        /*001c*/ 	.word	index@($__internal_1_$__cuda_sm3x_div_rn_noftz_f32_slowpath)
        /*0020*/ 	.word	0x00000048


	//----- nvinfo : EIATTR_FRAME_SIZE
	.align		4
.L_8:
        /*0024*/ 	.byte	0x04, 0x11
        /*0026*/ 	.short	(.L_10 - .L_9)
	.align		4
.L_9:
        /*0028*/ 	.word	index@($__internal_0_$__cuda_sm20_rcp_rn_f32_slowpath)
        /*002c*/ 	.word	0x00000048


	//----- nvinfo : EIATTR_FRAME_SIZE
	.align		4
.L_10:
        /*0030*/ 	.byte	0x04, 0x11
        /*0032*/ 	.short	(.L_12 - .L_11)
	.align		4
.L_11:
        /*0034*/ 	.word	index@(Ray)
        /*0038*/ 	.word	0x00000048


	//----- nvinfo : EIATTR_MIN_STACK_SIZE
	.align		4
.L_12:
        /*003c*/ 	.byte	0x04, 0x12
        /*003e*/ 	.short	(.L_14 - .L_13)
	.align		4
.L_13:
        /*0040*/ 	.word	index@(Ray)
        /*0044*/ 	.word	0x00000048
.L_14:


//--------------------- .nv.compat                --------------------------
	.section	.nv.compat,"",@"SHT_CUDA_COMPAT_INFO"
	.align	4
        /*0000*/ 	.byte	0x02, 0x09, 0x00, 0x00, 0x02, 0x02, 0x01, 0x00, 0x02, 0x05, 0x05, 0x00, 0x03, 0x07, 0x01, 0x01
        /*0010*/ 	.byte	0x02, 0x03, 0x00, 0x00, 0x02, 0x06, 0x01, 0x00, 0x04, 0x0b, 0x08, 0x00, 0x01, 0x00, 0x00, 0x00
        /*0020*/ 	.byte	0x00, 0x00, 0x00, 0x00


//--------------------- .nv.info.Ray              --------------------------
	.section	.nv.info.Ray,"",@"SHT_CUDA_INFO"
	.sectionflags	@""
	.align	4


	//----- nvinfo : EIATTR_CUDA_API_VERSION
	.align		4
        /*0000*/ 	.byte	0x04, 0x37
        /*0002*/ 	.short	(.L_16 - .L_15)
.L_15:
        /*0004*/ 	.word	0x00000082


	//----- nvinfo : EIATTR_KPARAM_INFO
	.align		4
.L_16:
        /*0008*/ 	.byte	0x04, 0x17
        /*000a*/ 	.short	(.L_18 - .L_17)
.L_17:
        /*000c*/ 	.word	0x00000000
        /*0010*/ 	.short	0x0006
        /*0012*/ 	.short	0x0030
        /*0014*/ 	.byte	0x00, 0xf5, 0x21, 0x00


	//----- nvinfo : EIATTR_KPARAM_INFO
	.align		4
.L_18:
        /*0018*/ 	.byte	0x04, 0x17
        /*001a*/ 	.short	(.L_20 - .L_19)
.L_19:
        /*001c*/ 	.word	0x00000000
        /*0020*/ 	.short	0x0005
        /*0022*/ 	.short	0x0028
        /*0024*/ 	.byte	0x00, 0xf5, 0x21, 0x00


	//----- nvinfo : EIATTR_KPARAM_INFO
	.align		4
.L_20:
        /*0028*/ 	.byte	0x04, 0x17
        /*002a*/ 	.short	(.L_22 - .L_21)
.L_21:
        /*002c*/ 	.word	0x00000000
        /*0030*/ 	.short	0x0004
        /*0032*/ 	.short	0x0020
        /*0034*/ 	.byte	0x00, 0xf5, 0x21, 0x00


	//----- nvinfo : EIATTR_KPARAM_INFO
	.align		4
.L_22:
        /*0038*/ 	.byte	0x04, 0x17
        /*003a*/ 	.short	(.L_24 - .L_23)
.L_23:
        /*003c*/ 	.word	0x00000000
        /*0040*/ 	.short	0x0003
        /*0042*/ 	.short	0x0018
        /*0044*/ 	.byte	0x00, 0xf5, 0x21, 0x00


	//----- nvinfo : EIATTR_KPARAM_INFO
	.align		4
.L_24:
        /*0048*/ 	.byte	0x04, 0x17
        /*004a*/ 	.short	(.L_26 - .L_25)
.L_25:
        /*004c*/ 	.word	0x00000000
        /*0050*/ 	.short	0x0002
        /*0052*/ 	.short	0x0010
        /*0054*/ 	.byte	0x00, 0xf5, 0x21, 0x00


	//----- nvinfo : EIATTR_KPARAM_INFO
	.align		4
.L_26:
        /*0058*/ 	.byte	0x04, 0x17
        /*005a*/ 	.short	(.L_28 - .L_27)
.L_27:
        /*005c*/ 	.word	0x00000000
        /*0060*/ 	.short	0x0001
        /*0062*/ 	.short	0x0008
        /*0064*/ 	.byte	0x00, 0xf5, 0x21, 0x00


	//----- nvinfo : EIATTR_KPARAM_INFO
	.align		4
.L_28:
        /*0068*/ 	.byte	0x04, 0x17
        /*006a*/ 	.short	(.L_30 - .L_29)
.L_29:
        /*006c*/ 	.word	0x00000000
        /*0070*/ 	.short	0x0000
        /*0072*/ 	.short	0x0000
        /*0074*/ 	.byte	0x00, 0xf5, 0x21, 0x00


	//----- nvinfo : EIATTR_SPARSE_MMA_MASK
	.align		4
.L_30:
        /*0078*/ 	.byte	0x03, 0x50
        /*007a*/ 	.short	0x0000


	//----- nvinfo : EIATTR_MAXREG_COUNT
	.align		4
        /*007c*/ 	.byte	0x03, 0x1b
        /*007e*/ 	.short	0x00ff


	//----- nvinfo : EIATTR_MERCURY_ISA_VERSION
	.align		4
        /*0080*/ 	.byte	0x03, 0x5f
        /*0082*/ 	.short	0x0101


	//----- nvinfo : EIATTR_VRC_CTA_INIT_COUNT
	.align		4
        /*0084*/ 	.byte	0x02, 0x4a
	.zero		1
	.zero		1


	//----- nvinfo : EIATTR_EXIT_INSTR_OFFSETS
	.align		4
        /*0088*/ 	.byte	0x04, 0x1c
        /*008a*/ 	.short	(.L_32 - .L_31)


	//   ....[0]....
.L_31:
        /*008c*/ 	.word	0x00000070


	//   ....[1]....
        /*0090*/ 	.word	0x000014f0


	//   ....[2]....
        /*0094*/ 	.word	0x000015b0


	//----- nvinfo : EIATTR_CRS_STACK_SIZE
	.align		4
.L_32:
        /*0098*/ 	.byte	0x04, 0x1e
        /*009a*/ 	.short	(.L_34 - .L_33)
.L_33:
        /*009c*/ 	.word	0x00000000


	//----- nvinfo : EIATTR_CBANK_PARAM_SIZE
	.align		4
.L_34:
        /*00a0*/ 	.byte	0x03, 0x19
        /*00a2*/ 	.short	0x0038


	//----- nvinfo : EIATTR_PARAM_CBANK
	.align		4
        /*00a4*/ 	.byte	0x04, 0x0a
        /*00a6*/ 	.short	(.L_36 - .L_35)
	.align		4
.L_35:
        /*00a8*/ 	.word	index@(.nv.constant0.Ray)
        /*00ac*/ 	.short	0x0380
        /*00ae*/ 	.short	0x0038


	//----- nvinfo : EIATTR_SW_WAR
	.align		4
.L_36:
        /*00b0*/ 	.byte	0x04, 0x36
        /*00b2*/ 	.short	(.L_38 - .L_37)
.L_37:
        /*00b4*/ 	.word	0x00000008
.L_38:


//--------------------- .nv.callgraph             --------------------------
	.section	.nv.callgraph,"",@"SHT_CUDA_CALLGRAPH"
	.align	4
	.sectionentsize	8
	.align		4
        /*0000*/ 	.word	0x00000000
	.align		4
        /*0004*/ 	.word	0xffffffff
	.align		4
        /*0008*/ 	.word	0x00000000
	.align		4
        /*000c*/ 	.word	0xfffffffe
	.align		4
        /*0010*/ 	.word	0x00000000
	.align		4
        /*0014*/ 	.word	0xfffffffd
	.align		4
        /*0018*/ 	.word	0x00000000
	.align		4
        /*001c*/ 	.word	0xfffffffc


//--------------------- .nv.constant4             --------------------------
	.section	.nv.constant4,"a",@progbits
	.align	8
	.align		8
.nv.constant4:
        /*0000*/ 	.dword	__cudart_i2opi_f
	.align		8
        /*0008*/ 	.dword	__cudart_i2opi_d
	.align		8
        /*0010*/ 	.dword	__cudart_sin_cos_coeffs


//--------------------- .text.Ray                 --------------------------
	.section	.text.Ray,"ax",@progbits
	.align	128
        .global         Ray
        .type           Ray,@function
        .size           Ray,(.L_x_47 - Ray)
        .other          Ray,@"STO_CUDA_ENTRY STV_DEFAULT"
Ray:
.text.Ray:
[----:B------:R-:W0:Y:S01]  /*0000*/  LDC R1, c[0x0][0x37c] ;  /* 0x0000df00ff017b82 */ /* 0x000e220000000800 */
[----:B------:R-:W1:Y:S01]  /*0010*/  S2R R2, SR_CTAID.X ;  /* 0x0000000000027919 */ /* 0x000e620000002500 */
[----:B------:R-:W1:Y:S01]  /*0020*/  LDCU UR4, c[0x0][0x360] ;  /* 0x00006c00ff0477ac */ /* 0x000e620008000800 */
[----:B0-----:R-:W-:Y:S01]  /*0030*/  VIADD R1, R1, 0xffffffb8 ;  /* 0xffffffb801017836 */ /* 0x001fe20000000000 */
[----:B------:R-:W1:Y:S02]  /*0040*/  S2R R3, SR_TID.X ;  /* 0x0000000000037919 */ /* 0x000e640000002100 */
[----:B-1----:R-:W-:-:S05]  /*0050*/  IMAD R2, R2, UR4, R3 ;  /* 0x0000000402027c24 */ /* 0x002fca000f8e0203 */
[----:B------:R-:W-:-:S13]  /*0060*/  ISETP.GT.AND P0, PT, R2, 0x77f, PT ;  /* 0x0000077f0200780c */ /* 0x000fda0003f04270 */
[----:B------:R-:W-:Y:S05]  /*0070*/  @P0 EXIT ;  /* 0x000000000000094d */ /* 0x000fea0003800000 */
[----:B------:R-:W0:Y:S01]  /*0080*/  LDC.64 R12, c[0x0][0x390] ;  /* 0x0000e400ff0c7b82 */ /* 0x000e220000000a00 */
[----:B------:R-:W1:Y:S01]  /*0090*/  LDCU.64 UR6, c[0x0][0x358] ;  /* 0x00006b00ff0677ac */ /* 0x000e620008000a00 */
[----:B0-----:R-:W-:-:S06]  /*00a0*/  IMAD.WIDE R12, R2, 0x8, R12 ;  /* 0x00000008020c7825 */ /* 0x001fcc00078e020c */
[----:B-1----:R-:W2:Y:S01]  /*00b0*/  LDG.E.64 R12, desc[UR6][R12.64] ;  /* 0x000000060c0c7981 */ /* 0x002ea2000c1e1b00 */
[----:B------:R-:W-:Y:S01]  /*00c0*/  BSSY.RECONVERGENT B0, `(.L_x_0) ;  /* 0x0000018000007945 */ /* 0x000fe20003800200 */
[----:B--2---:R-:W-:-:S14]  /*00d0*/  DSETP.NEU.AND P0, PT, |R12|, +INF , PT ;  /* 0x7ff000000c00742a */ /* 0x004fdc0003f0d200 */
[----:B------:R-:W-:Y:S01]  /*00e0*/  @!P0 DMUL R14, RZ, R12 ;  /* 0x0000000cff0e8228 */ /* 0x000fe20000000000 */
[----:B------:R-:W-:Y:S01]  /*00f0*/  @!P0 IMAD.MOV.U32 R0, RZ, RZ, RZ ;  /* 0x000000ffff008224 */ /* 0x000fe200078e00ff */
[----:B------:R-:W-:Y:S09]  /*0100*/  @!P0 BRA `(.L_x_1) ;  /* 0x00000000004c8947 */ /* 0x000ff20003800000 */
[----:B------:R-:W-:Y:S01]  /*0110*/  UMOV UR4, 0x6dc9c883 ;  /* 0x6dc9c88300047882 */ /* 0x000fe20000000000 */
[----:B------:R-:W-:Y:S01]  /*0120*/  UMOV UR5, 0x3fe45f30 ;  /* 0x3fe45f3000057882 */ /* 0x000fe20000000000 */
[C---:B------:R-:W-:Y:S02]  /*0130*/  DSETP.GE.AND P0, PT, |R12|.reuse, 2.14748364800000000000e+09, PT ;  /* 0x41e000000c00742a */ /* 0x040fe40003f06200 */
[----:B------:R-:W-:Y:S01]  /*0140*/  DMUL R4, R12, UR4 ;  /* 0x000000040c047c28 */ /* 0x000fe20008000000 */
[----:B------:R-:W-:Y:S01]  /*0150*/  UMOV UR4, 0x54442d18 ;  /* 0x54442d1800047882 */ /* 0x000fe20000000000 */
[----:B------:R-:W-:-:S04]  /*0160*/  UMOV UR5, 0x3ff921fb ;  /* 0x3ff921fb00057882 */ /* 0x000fc80000000000 */
[----:B------:R-:W0:Y:S08]  /*0170*/  F2I.F64 R0, R4 ;  /* 0x0000000400007311 */ /* 0x000e300000301100 */
[----:B0-----:R-:W0:Y:S02]  /*0180*/  I2F.F64 R14, R0 ;  /* 0x00000000000e7312 */ /* 0x001e240000201c00 */
[----:B0-----:R-:W-:Y:S01]  /*0190*/  DFMA R6, R14, -UR4, R12 ;  /* 0x800000040e067c2b */ /* 0x001fe2000800000c */
[----:B------:R-:W-:Y:S01]  /*01a0*/  UMOV UR4, 0x33145c00 ;  /* 0x33145c0000047882 */ /* 0x000fe20000000000 */
[----:B------:R-:W-:-:S06]  /*01b0*/  UMOV UR5, 0x3c91a626 ;  /* 0x3c91a62600057882 */ /* 0x000fcc0000000000 */
[----:B------:R-:W-:Y:S01]  /*01c0*/  DFMA R6, R14, -UR4, R6 ;  /* 0x800000040e067c2b */ /* 0x000fe20008000006 */
[----:B------:R-:W-:Y:S01]  /*01d0*/  UMOV UR4, 0x252049c0 ;  /* 0x252049c000047882 */ /* 0x000fe20000000000 */
[----:B------:R-:W-:-:S06]  /*01e0*/  UMOV UR5, 0x397b839a ;  /* 0x397b839a00057882 */ /* 0x000fcc0000000000 */
[----:B------:R-:W-:Y:S01]  /*01f0*/  DFMA R14, R14, -UR4, R6 ;  /* 0x800000040e0e7c2b */ /* 0x000fe20008000006 */
[----:B------:R-:W-:Y:S10]  /*0200*/  @!P0 BRA `(.L_x_1) ;  /* 0x00000000000c8947 */ /* 0x000ff40003800000 */
[----:B------:R-:W-:-:S07]  /*0210*/  MOV R0, 0x230 ;  /* 0x0000023000007802 */ /* 0x000fce0000000f00 */
[----:B------:R-:W-:Y:S05]  /*0220*/  CALL.REL.NOINC `($Ray$__internal_trig_reduction_slowpathd) ;  /* 0x0000001c00507944 */ /* 0x000fea0003c00000 */
[----:B------:R-:W-:-:S07]  /*0230*/  IMAD.MOV.U32 R0, RZ, RZ, R3 ;  /* 0x000000ffff007224 */ /* 0x000fce00078e0003 */
.L_x_1:
[----:B------:R-:W-:Y:S05]  /*0240*/  BSYNC.RECONVERGENT B0 ;  /* 0x0000000000007941 */ /* 0x000fea0003800200 */
.L_x_0:
[----:B------:R-:W0:Y:S01]  /*0250*/  LDCU.64 UR4, c[0x4][0x10] ;  /* 0x01000200ff0477ac */ /* 0x000e220008000a00 */
[----:B------:R-:W-:-:S05]  /*0260*/  IMAD.SHL.U32 R3, R0, 0x40, RZ ;  /* 0x0000004000037824 */ /* 0x000fca00078e00ff */
[----:B------:R-:W-:-:S04]  /*0270*/  LOP3.LUT R3, R3, 0x40, RZ, 0xc0, !PT ;  /* 0x0000004003037812 */ /* 0x000fc800078ec0ff */
[----:B0-----:R-:W-:-:S05]  /*0280*/  IADD3 R22, P0, PT, R3, UR4, RZ ;  /* 0x0000000403167c10 */ /* 0x001fca000ff1e0ff */
[----:B------:R-:W-:-:S05]  /*0290*/  IMAD.X R23, RZ, RZ, UR5, P0 ;  /* 0x00000005ff177e24 */ /* 0x000fca00080e06ff */
[----:B------:R-:W2:Y:S04]  /*02a0*/  LDG.E.128.CONSTANT R4, desc[UR6][R22.64] ;  /* 0x0000000616047981 */ /* 0x000ea8000c1e9d00 */
[----:B------:R-:W3:Y:S04]  /*02b0*/  LDG.E.128.CONSTANT R8, desc[UR6][R22.64+0x10] ;  /* 0x0000100616087981 */ /* 0x000ee8000c1e9d00 */
[----:B------:R-:W4:Y:S01]  /*02c0*/  LDG.E.128.CONSTANT R16, desc[UR6][R22.64+0x20] ;  /* 0x0000200616107981 */ /* 0x000f22000c1e9d00 */
[----:B------:R-:W-:Y:S01]  /*02d0*/  LOP3.LUT R3, R0, 0x1, RZ, 0xc0, !PT ;  /* 0x0000000100037812 */ /* 0x000fe200078ec0ff */
[----:B------:R-:W-:Y:S01]  /*02e0*/  IMAD.MOV.U32 R24, RZ, RZ, 0x20fd8164 ;  /* 0x20fd8164ff187424 */ /* 0x000fe200078e00ff */
[----:B------:R-:W-:Y:S01]  /*02f0*/  DMUL R20, R14, R14 ;  /* 0x0000000e0e147228 */ /* 0x000fe20000000000 */
[----:B------:R-:W0:Y:S01]  /*0300*/  F2F.F32.F64 R13, R12 ;  /* 0x0000000c000d7310 */ /* 0x000e220000301000 */
[----:B------:R-:W-:Y:S01]  /*0310*/  ISETP.NE.U32.AND P0, PT, R3, 0x1, PT ;  /* 0x000000010300780c */ /* 0x000fe20003f05070 */
[----:B------:R-:W-:Y:S01]  /*0320*/  IMAD.MOV.U32 R3, RZ, RZ, 0x3da8ff83 ;  /* 0x3da8ff83ff037424 */ /* 0x000fe200078e00ff */
[----:B------:R-:W-:Y:S02]  /*0330*/  BSSY.RECONVERGENT B0, `(.L_x_2) ;  /* 0x0000051000007945 */ /* 0x000fe40003800200 */
[----:B------:R-:W-:-:S02]  /*0340*/  FSEL R24, R24, -8.06006814911005101289e+34, !P0 ;  /* 0xf9785eba18187808 */ /* 0x000fc40004000000 */
[----:B------:R-:W-:Y:S01]  /*0350*/  FSEL R25, -R3, 0.11223486810922622681, !P0 ;  /* 0x3de5db6503197808 */ /* 0x000fe20004000100 */
[----:B0-----:R-:W-:-:S06]  /*0360*/  FMUL R3, R13, 0.63661974668502807617 ;  /* 0x3f22f9830d037820 */ /* 0x001fcc0000400000 */
[----:B------:R-:W0:Y:S01]  /*0370*/  F2I.NTZ R3, R3 ;  /* 0x0000000300037305 */ /* 0x000e220000203100 */
[----:B--2---:R-:W-:-:S08]  /*0380*/  DFMA R4, R20, R24, R4 ;  /* 0x000000181404722b */ /* 0x004fd00000000004 */
[----:B------:R-:W-:-:S08]  /*0390*/  DFMA R4, R20, R4, R6 ;  /* 0x000000041404722b */ /* 0x000fd00000000006 */
[----:B---3--:R-:W-:-:S08]  /*03a0*/  DFMA R4, R20, R4, R8 ;  /* 0x000000041404722b */ /* 0x008fd00000000008 */
[----:B------:R-:W-:-:S08]  /*03b0*/  DFMA R4, R20, R4, R10 ;  /* 0x000000041404722b */ /* 0x000fd0000000000a */
[----:B----4-:R-:W-:-:S08]  /*03c0*/  DFMA R4, R20, R4, R16 ;  /* 0x000000041404722b */ /* 0x010fd00000000010 */
[----:B------:R-:W-:-:S08]  /*03d0*/  DFMA R4, R20, R4, R18 ;  /* 0x000000041404722b */ /* 0x000fd00000000012 */
[----:B------:R-:W-:Y:S02]  /*03e0*/  DFMA R14, R4, R14, R14 ;  /* 0x0000000e040e722b */ /* 0x000fe4000000000e */
[----:B------:R-:W-:-:S10]  /*03f0*/  DFMA R4, R20, R4, 1 ;  /* 0x3ff000001404742b */ /* 0x000fd40000000004 */
[----:B------:R-:W-:Y:S02]  /*0400*/  FSEL R6, R4, R14, !P0 ;  /* 0x0000000e04067208 */ /* 0x000fe40004000000 */
[----:B------:R-:W-:Y:S02]  /*0410*/  FSEL R7, R5, R15, !P0 ;  /* 0x0000000f05077208 */ /* 0x000fe40004000000 */
[----:B------:R-:W-:Y:S02]  /*0420*/  LOP3.LUT P0, RZ, R0, 0x2, RZ, 0xc0, !PT ;  /* 0x0000000200ff7812 */ /* 0x000fe4000780c0ff */
[----:B0-----:R-:W-:Y:S02]  /*0430*/  I2FP.F32.S32 R0, R3 ;  /* 0x0000000300007245 */ /* 0x001fe40000201400 */
[----:B------:R-:W-:-:S10]  /*0440*/  DADD R4, RZ, -R6 ;  /* 0x00000000ff047229 */ /* 0x000fd40000000806 */
[----:B------:R-:W-:Y:S02]  /*0450*/  FSEL R4, R6, R4, !P0 ;  /* 0x0000000406047208 */ /* 0x000fe40004000000 */
[----:B------:R-:W-:Y:S01]  /*0460*/  FSEL R5, R7, R5, !P0 ;  /* 0x0000000507057208 */ /* 0x000fe20004000000 */
[C---:B------:R-:W-:Y:S01]  /*0470*/  FFMA R7, R0.reuse, -1.5707962512969970703, R13 ;  /* 0xbfc90fda00077823 */ /* 0x040fe2000000000d */
[----:B------:R-:W-:Y:S02]  /*0480*/  FSETP.GE.AND P0, PT, |R13|, 105615, PT ;  /* 0x47ce47800d00780b */ /* 0x000fe40003f06200 */
[----:B------:R0:W1:Y:S01]  /*0490*/  F2F.F32.F64 R9, R4 ;  /* 0x0000000400097310 */ /* 0x0000620000301000 */
[----:B------:R-:W-:-:S04]  /*04a0*/  FFMA R7, R0, -7.5497894158615963534e-08, R7 ;  /* 0xb3a2216800077823 */ /* 0x000fc80000000007 */
[----:B------:R-:W-:-:S06]  /*04b0*/  FFMA R0, R0, -5.3903029534742383927e-15, R7 ;  /* 0xa7c234c500007823 */ /* 0x000fcc0000000007 */
[----:B0-----:R-:W-:Y:S05]  /*04c0*/  @!P0 BRA `(.L_x_3) ;  /* 0x0000000000dc8947 */ /* 0x001fea0003800000 */
[----:B------:R-:W-:-:S13]  /*04d0*/  FSETP.NEU.AND P0, PT, |R13|, +INF , PT ;  /* 0x7f8000000d00780b */ /* 0x000fda0003f0d200 */
[----:B------:R-:W-:Y:S01]  /*04e0*/  @!P0 FMUL R0, RZ, R13 ;  /* 0x0000000dff008220 */ /* 0x000fe20000400000 */
[----:B------:R-:W-:Y:S01]  /*04f0*/  @!P0 IMAD.MOV.U32 R3, RZ, RZ, RZ ;  /* 0x000000ffff038224 */ /* 0x000fe200078e00ff */
[----:B------:R-:W-:Y:S06]  /*0500*/  @!P0 BRA `(.L_x_3) ;  /* 0x0000000000cc8947 */ /* 0x000fec0003800000 */
[----:B------:R-:W-:Y:S01]  /*0510*/  IMAD.SHL.U32 R3, R13, 0x100, RZ ;  /* 0x000001000d037824 */ /* 0x000fe200078e00ff */
[----:B------:R-:W0:Y:S01]  /*0520*/  LDCU.64 UR8, c[0x4][URZ] ;  /* 0x01000000ff0877ac */ /* 0x000e220008000a00 */
[----:B------:R-:W-:Y:S02]  /*0530*/  IMAD.MOV.U32 R6, RZ, RZ, RZ ;  /* 0x000000ffff067224 */ /* 0x000fe400078e00ff */
[----:B------:R-:W-:Y:S01]  /*0540*/  IMAD.MOV.U32 R0, RZ, RZ, R1 ;  /* 0x000000ffff007224 */ /* 0x000fe200078e0001 */
[----:B------:R-:W-:Y:S01]  /*0550*/  LOP3.LUT R3, R3, 0x80000000, RZ, 0xfc, !PT ;  /* 0x8000000003037812 */ /* 0x000fe200078efcff */
[----:B------:R-:W-:Y:S01]  /*0560*/  UMOV UR5, URZ ;  /* 0x000000ff00057c82 */ /* 0x000fe20008000000 */
[----:B------:R-:W-:-:S05]  /*0570*/  UMOV UR4, URZ ;  /* 0x000000ff00047c82 */ /* 0x000fca0008000000 */
.L_x_4:
[----:B0-----:R-:W-:Y:S02]  /*0580*/  IMAD.U32 R10, RZ, RZ, UR8 ;  /* 0x00000008ff0a7e24 */ /* 0x001fe4000f8e00ff */
[----:B------:R-:W-:-:S05]  /*0590*/  IMAD.U32 R11, RZ, RZ, UR9 ;  /* 0x00000009ff0b7e24 */ /* 0x000fca000f8e00ff */
[----:B------:R-:W2:Y:S01]  /*05a0*/  LDG.E.CONSTANT R4, desc[UR6][R10.64] ;  /* 0x000000060a047981 */ /* 0x000ea2000c1e9900 */
[----:B------:R-:W-:Y:S02]  /*05b0*/  UIADD3 UR8, UP0, UPT, UR8, 0x4, URZ ;  /* 0x0000000408087890 */ /* 0x000fe4000ff1e0ff */
[----:B------:R-:W-:Y:S02]  /*05c0*/  UIADD3 UR4, UPT, UPT, UR4, 0x1, URZ ;  /* 0x0000000104047890 */ /* 0x000fe4000fffe0ff */
[----:B------:R-:W-:Y:S02]  /*05d0*/  UIADD3.X UR9, UPT, UPT, URZ, UR9, URZ, UP0, !UPT ;  /* 0x00000009ff097290 */ /* 0x000fe400087fe4ff */
[----:B------:R-:W-:Y:S01]  /*05e0*/  UISETP.NE.AND UP0, UPT, UR4, 0x6, UPT ;  /* 0x000000060400788c */ /* 0x000fe2000bf05270 */
[----:B--2---:R-:W-:-:S03]  /*05f0*/  IMAD.WIDE.U32 R4, R4, R3, RZ ;  /* 0x0000000304047225 */ /* 0x004fc600078e00ff */
[----:B------:R-:W-:-:S04]  /*0600*/  IADD3 R7, P0, PT, R4, R6, RZ ;  /* 0x0000000604077210 */ /* 0x000fc80007f1e0ff */
[----:B------:R-:W-:Y:S01]  /*0610*/  IADD3.X R6, PT, PT, R5, UR5, RZ, P0, !PT ;  /* 0x0000000505067c10 */ /* 0x000fe200087fe4ff */
[----:B------:R0:W-:Y:S02]  /*0620*/  STL [R0], R7 ;  /* 0x0000000700007387 */ /* 0x0001e40000100800 */
[----:B0-----:R-:W-:Y:S01]  /*0630*/  VIADD R0, R0, 0x4 ;  /* 0x0000000400007836 */ /* 0x001fe20000000000 */
[----:B------:R-:W-:Y:S06]  /*0640*/  BRA.U UP0, `(.L_x_4) ;  /* 0xfffffffd00cc7547 */ /* 0x000fec000b83ffff */
[----:B------:R-:W-:Y:S01]  /*0650*/  SHF.R.U32.HI R7, RZ, 0x17, R13 ;  /* 0x00000017ff077819 */ /* 0x000fe2000001160d */
[----:B------:R0:W-:Y:S03]  /*0660*/  STL [R1+0x18], R6 ;  /* 0x0000180601007387 */ /* 0x0001e60000100800 */
[C---:B------:R-:W-:Y:S02]  /*0670*/  LOP3.LUT R0, R7.reuse, 0xe0, RZ, 0xc0, !PT ;  /* 0x000000e007007812 */ /* 0x040fe400078ec0ff */
[----:B------:R-:W-:-:S03]  /*0680*/  LOP3.LUT P0, RZ, R7, 0x1f, RZ, 0xc0, !PT ;  /* 0x0000001f07ff7812 */ /* 0x000fc6000780c0ff */
[----:B------:R-:W-:-:S05]  /*0690*/  VIADD R0, R0, 0xffffff80 ;  /* 0xffffff8000007836 */ /* 0x000fca0000000000 */
[----:B------:R-:W-:-:S05]  /*06a0*/  SHF.R.U32.HI R0, RZ, 0x5, R0 ;  /* 0x00000005ff007819 */ /* 0x000fca0000011600 */
[----:B------:R-:W-:-:S05]  /*06b0*/  IMAD R8, R0, -0x4, R1 ;  /* 0xfffffffc00087824 */ /* 0x000fca00078e0201 */
[----:B------:R-:W2:Y:S04]  /*06c0*/  LDL R3, [R8+0x18] ;  /* 0x0000180008037983 */ /* 0x000ea80000100800 */
[----:B------:R-:W2:Y:S04]  /*06d0*/  LDL R4, [R8+0x14] ;  /* 0x0000140008047983 */ /* 0x000ea80000100800 */
[----:B------:R-:W3:Y:S01]  /*06e0*/  @P0 LDL R5, [R8+0x10] ;  /* 0x0000100008050983 */ /* 0x000ee20000100800 */
[----:B------:R-:W-:Y:S01]  /*06f0*/  LOP3.LUT R0, R7, 0x1f, RZ, 0xc0, !PT ;  /* 0x0000001f07007812 */ /* 0x000fe200078ec0ff */
[----:B------:R-:W-:Y:S01]  /*0700*/  UMOV UR4, 0x54442d19 ;  /* 0x54442d1900047882 */ /* 0x000fe20000000000 */
[----:B------:R-:W-:-:S02]  /*0710*/  UMOV UR5, 0x3bf921fb ;  /* 0x3bf921fb00057882 */ /* 0x000fc40000000000 */
[-C--:B--2---:R-:W-:Y:S02]  /*0720*/  @P0 SHF.L.W.U32.HI R3, R4, R0.reuse, R3 ;  /* 0x0000000004030219 */ /* 0x084fe40000010e03 */
[----:B---3--:R-:W-:Y:S02]  /*0730*/  @P0 SHF.L.W.U32.HI R4, R5, R0, R4 ;  /* 0x0000000005040219 */ /* 0x008fe40000010e04 */
[----:B------:R-:W-:Y:S02]  /*0740*/  ISETP.GE.AND P0, PT, R13, RZ, PT ;  /* 0x000000ff0d00720c */ /* 0x000fe40003f06270 */
[C-C-:B------:R-:W-:Y:S01]  /*0750*/  SHF.L.W.U32.HI R0, R4.reuse, 0x2, R3.reuse ;  /* 0x0000000204007819 */ /* 0x140fe20000010e03 */
[----:B------:R-:W-:Y:S01]  /*0760*/  IMAD.SHL.U32 R4, R4, 0x4, RZ ;  /* 0x0000000404047824 */ /* 0x000fe200078e00ff */
[----:B------:R-:W-:Y:S02]  /*0770*/  SHF.R.U32.HI R3, RZ, 0x1e, R3 ;  /* 0x0000001eff037819 */ /* 0x000fe40000011603 */
[----:B------:R-:W-:-:S02]  /*0780*/  SHF.R.S32.HI R5, RZ, 0x1f, R0 ;  /* 0x0000001fff057819 */ /* 0x000fc40000011400 */
[C---:B------:R-:W-:Y:S02]  /*0790*/  LEA.HI R3, R0.reuse, R3, RZ, 0x1 ;  /* 0x0000000300037211 */ /* 0x040fe400078f08ff */
[C---:B------:R-:W-:Y:S02]  /*07a0*/  LOP3.LUT R4, R5.reuse, R4, RZ, 0x3c, !PT ;  /* 0x0000000405047212 */ /* 0x040fe400078e3cff */
[----:B------:R-:W-:Y:S02]  /*07b0*/  LOP3.LUT R5, R5, R0, RZ, 0x3c, !PT ;  /* 0x0000000005057212 */ /* 0x000fe400078e3cff */
[----:B------:R-:W-:Y:S01]  /*07c0*/  LOP3.LUT R13, R0, R13, RZ, 0x3c, !PT ;  /* 0x0000000d000d7212 */ /* 0x000fe200078e3cff */
[----:B------:R-:W-:-:S03]  /*07d0*/  IMAD.MOV R0, RZ, RZ, -R3 ;  /* 0x000000ffff007224 */ /* 0x000fc600078e0a03 */
[----:B------:R-:W0:Y:S01]  /*07e0*/  I2F.F64.S64 R4, R4 ;  /* 0x0000000400047312 */ /* 0x000e220000301c00 */
[----:B------:R-:W-:Y:S01]  /*07f0*/  ISETP.GE.AND P1, PT, R13, RZ, PT ;  /* 0x000000ff0d00720c */ /* 0x000fe20003f26270 */
[----:B------:R-:W-:Y:S01]  /*0800*/  @!P0 IMAD.MOV.U32 R3, RZ, RZ, R0 ;  /* 0x000000ffff038224 */ /* 0x000fe200078e0000 */
[----:B0-----:R-:W-:-:S10]  /*0810*/  DMUL R6, R4, UR4 ;  /* 0x0000000404067c28 */ /* 0x001fd40008000000 */
[----:B------:R-:W0:Y:S02]  /*0820*/  F2F.F32.F64 R6, R6 ;  /* 0x0000000600067310 */ /* 0x000e240000301000 */
[----:B0-----:R-:W-:-:S07]  /*0830*/  FSEL R0, -R6, R6, !P1 ;  /* 0x0000000606007208 */ /* 0x001fce0004800100 */
.L_x_3:
[----:B------:R-:W-:Y:S05]  /*0840*/  BSYNC.RECONVERGENT B0 ;  /* 0x0000000000007941 */ /* 0x000fea0003800200 */
.L_x_2:
[----:B------:R-:W0:Y:S08]  /*0850*/  LDC.64 R10, c[0x0][0x380] ;  /* 0x0000e000ff0a7b82 */ /* 0x000e300000000a00 */
[----:B------:R-:W2:Y:S01]  /*0860*/  LDC.64 R12, c[0x0][0x388] ;  /* 0x0000e200ff0c7b82 */ /* 0x000ea20000000a00 */
[----:B0-----:R0:W3:Y:S07]  /*0870*/  LDG.E R5, desc[UR6][R10.64] ;  /* 0x000000060a057981 */ /* 0x0010ee000c1e1900 */
[----:B------:R-:W4:Y:S01]  /*0880*/  LDC.64 R6, c[0x0][0x3b0] ;  /* 0x0000ec00ff067b82 */ /* 0x000f220000000a00 */
[----:B--2---:R-:W2:Y:S01]  /*0890*/  LDG.E R4, desc[UR6][R12.64] ;  /* 0x000000060c047981 */ /* 0x004ea2000c1e1900 */
[----:B------:R-:W-:Y:S01]  /*08a0*/  LOP3.LUT R8, R3, 0x1, RZ, 0xc0, !PT ;  /* 0x0000000103087812 */ /* 0x000fe200078ec0ff */
[----:B------:R-:W-:-:S02]  /*08b0*/  IMAD.MOV.U32 R14, RZ, RZ, 0x37cbac00 ;  /* 0x37cbac00ff0e7424 */ /* 0x000fc400078e00ff */
[----:B------:R-:W-:Y:S01]  /*08c0*/  FMUL R15, R0, R0 ;  /* 0x00000000000f7220 */ /* 0x000fe20000400000 */
[----:B------:R-:W-:Y:S01]  /*08d0*/  ISETP.NE.U32.AND P0, PT, R8, 0x1, PT ;  /* 0x000000010800780c */ /* 0x000fe20003f05070 */
[----:B------:R-:W-:Y:S02]  /*08e0*/  IMAD.MOV.U32 R8, RZ, RZ, 0x3c0885e4 ;  /* 0x3c0885e4ff087424 */ /* 0x000fe400078e00ff */
[----:B------:R-:W-:Y:S01]  /*08f0*/  FFMA R14, R15, R14, -0.0013887860113754868507 ;  /* 0xbab607ed0f0e7423 */ /* 0x000fe2000000000e */
[----:B------:R-:W-:Y:S02]  /*0900*/  VIADD R3, R3, 0x1 ;  /* 0x0000000103037836 */ /* 0x000fe40000000000 */
[----:B0-----:R-:W-:Y:S01]  /*0910*/  IMAD.MOV.U32 R10, RZ, RZ, 0x3e2aaaa8 ;  /* 0x3e2aaaa8ff0a7424 */ /* 0x001fe200078e00ff */
[----:B------:R-:W-:Y:S02]  /*0920*/  FSEL R8, R8, 0.041666727513074874878, !P0 ;  /* 0x3d2aaabb08087808 */ /* 0x000fe40004000000 */
[----:B------:R-:W-:-:S02]  /*0930*/  FSEL R14, R14, -0.00019574658654164522886, P0 ;  /* 0xb94d41530e0e7808 */ /* 0x000fc40000000000 */
[----:B------:R-:W-:Y:S02]  /*0940*/  LOP3.LUT P1, RZ, R3, 0x2, RZ, 0xc0, !PT ;  /* 0x0000000203ff7812 */ /* 0x000fe4000782c0ff */
[----:B------:R-:W-:Y:S01]  /*0950*/  FSEL R3, -R10, -0.4999999701976776123, !P0 ;  /* 0xbeffffff0a037808 */ /* 0x000fe20004000100 */
[C---:B------:R-:W-:Y:S01]  /*0960*/  FFMA R8, R15.reuse, R14, R8 ;  /* 0x0000000e0f087223 */ /* 0x040fe20000000008 */
[----:B------:R-:W-:Y:S01]  /*0970*/  FSEL R0, R0, 1, !P0 ;  /* 0x3f80000000007808 */ /* 0x000fe20004000000 */
[----:B----4-:R0:W5:Y:S01]  /*0980*/  LDG.E R6, desc[UR6][R6.64] ;  /* 0x0000000606067981 */ /* 0x010162000c1e1900 */
[----:B------:R-:W-:Y:S02]  /*0990*/  IMAD.MOV.U32 R17, RZ, RZ, 0x1 ;  /* 0x00000001ff117424 */ /* 0x000fe400078e00ff */
[C---:B------:R-:W-:Y:S01]  /*09a0*/  FFMA R3, R15.reuse, R8, R3 ;  /* 0x000000080f037223 */ /* 0x040fe20000000003 */
[----:B------:R-:W-:Y:S01]  /*09b0*/  BSSY.RECONVERGENT B0, `(.L_x_5) ;  /* 0x0000022000007945 */ /* 0x000fe20003800200 */
[----:B------:R-:W-:-:S04]  /*09c0*/  FFMA R15, R15, R0, RZ ;  /* 0x000000000f0f7223 */ /* 0x000fc800000000ff */
[----:B------:R-:W-:-:S04]  /*09d0*/  FFMA R0, R15, R3, R0 ;  /* 0x000000030f007223 */ /* 0x000fc80000000000 */
[----:B------:R-:W-:-:S05]  /*09e0*/  @P1 FADD R0, RZ, -R0 ;  /* 0x80000000ff001221 */ /* 0x000fca0000000000 */
[----:B------:R-:W-:-:S04]  /*09f0*/  FSETP.NEU.AND P0, PT, R0, RZ, PT ;  /* 0x000000ff0000720b */ /* 0x000fc80003f0d000 */
[----:B------:R-:W-:Y:S02]  /*0a00*/  FSEL R8, R0, 9.9999997473787516356e-05, P0 ;  /* 0x38d1b71700087808 */ /* 0x000fe40000000000 */
[C---:B-1----:R-:W-:Y:S02]  /*0a10*/  FSETP.NEU.AND P0, PT, R9.reuse, RZ, PT ;  /* 0x000000ff0900720b */ /* 0x042fe40003f0d000 */
[----:B------:R-:W-:Y:S01]  /*0a20*/  FSETP.GE.AND P2, PT, R8, RZ, PT ;  /* 0x000000ff0800720b */ /* 0x000fe20003f46000 */
[----:B------:R-:W1:Y:S01]  /*0a30*/  MUFU.RCP R11, R8 ;  /* 0x00000008000b7308 */ /* 0x000e620000001000 */
[----:B------:R-:W-:-:S04]  /*0a40*/  FSEL R9, R9, 9.9999997473787516356e-05, P0 ;  /* 0x38d1b71709097808 */ /* 0x000fc80000000000 */
[----:B------:R-:W-:Y:S01]  /*0a50*/  FSETP.GE.AND P0, PT, R9, RZ, PT ;  /* 0x000000ff0900720b */ /* 0x000fe20003f06000 */
[----:B-1----:R-:W-:-:S04]  /*0a60*/  FFMA R10, -R8, R11, 1 ;  /* 0x3f800000080a7423 */ /* 0x002fc8000000010b */
[----:B------:R-:W-:Y:S01]  /*0a70*/  FFMA R11, R11, R10, R11 ;  /* 0x0000000a0b0b7223 */ /* 0x000fe2000000000b */
[----:B---3--:R-:W1:Y:S01]  /*0a80*/  F2I.TRUNC.NTZ R3, R5 ;  /* 0x0000000500037305 */ /* 0x008e62000020f100 */
[--C-:B0-----:R-:W-:Y:S02]  /*0a90*/  @P2 IMAD.MOV.U32 R7, RZ, RZ, R5.reuse ;  /* 0x000000ffff072224 */ /* 0x101fe400078e0005 */
[----:B------:R-:W-:-:S05]  /*0aa0*/  @!P2 IMAD.MOV.U32 R7, RZ, RZ, R5 ;  /* 0x000000ffff07a224 */ /* 0x000fca00078e0005 */
[----:B--2---:R-:W0:Y:S01]  /*0ab0*/  F2I.TRUNC.NTZ R16, R4 ;  /* 0x0000000400107305 */ /* 0x004e22000020f100 */
[--C-:B------:R-:W-:Y:S02]  /*0ac0*/  @P0 IMAD.MOV.U32 R10, RZ, RZ, R4.reuse ;  /* 0x000000ffff0a0224 */ /* 0x100fe400078e0004 */
[----:B------:R-:W-:Y:S02]  /*0ad0*/  @!P0 IMAD.MOV.U32 R10, RZ, RZ, R4 ;  /* 0x000000ffff0a8224 */ /* 0x000fe400078e0004 */
[----:B-1----:R-:W-:-:S05]  /*0ae0*/  @P2 VIADD R3, R3, 0x1 ;  /* 0x0000000103032836 */ /* 0x002fca0000000000 */
[----:B------:R-:W-:Y:S01]  /*0af0*/  I2FP.F32.S32 R0, R3 ;  /* 0x0000000300007245 */ /* 0x000fe20000201400 */
[----:B0-----:R-:W-:-:S04]  /*0b00*/  @P0 VIADD R16, R16, 0x1 ;  /* 0x0000000110100836 */ /* 0x001fc80000000000 */
[----:B------:R-:W-:-:S04]  /*0b10*/  FADD R0, R0, -R7 ;  /* 0x8000000700007221 */ /* 0x000fc80000000000 */
[----:B------:R-:W0:Y:S01]  /*0b20*/  FCHK P1, R0, R8 ;  /* 0x0000000800007302 */ /* 0x000e220000020000 */
[----:B------:R-:W-:-:S04]  /*0b30*/  FFMA R14, R0, R11, RZ ;  /* 0x0000000b000e7223 */ /* 0x000fc800000000ff */
[----:B------:R-:W-:-:S04]  /*0b40*/  FFMA R3, -R8, R14, R0 ;  /* 0x0000000e08037223 */ /* 0x000fc80000000100 */
[----:B------:R-:W-:Y:S01]  /*0b50*/  FFMA R14, R11, R3, R14 ;  /* 0x000000030b0e7223 */ /* 0x000fe2000000000e */
[C---:B------:R-:W-:Y:S02]  /*0b60*/  SEL R11, R17.reuse, 0xffffffff, P0 ;  /* 0xffffffff110b7807 */ /* 0x040fe40000000000 */
[----:B------:R-:W-:Y:S01]  /*0b70*/  SEL R17, R17, 0xffffffff, P2 ;  /* 0xffffffff11117807 */ /* 0x000fe20001000000 */
[----:B0-----:R-:W-:Y:S06]  /*0b80*/  @!P1 BRA `(.L_x_6) ;  /* 0x0000000000109947 */ /* 0x001fec0003800000 */
[----:B------:R-:W-:Y:S01]  /*0b90*/  IMAD.MOV.U32 R3, RZ, RZ, R8 ;  /* 0x000000ffff037224 */ /* 0x000fe200078e0008 */
[----:B------:R-:W-:-:S07]  /*0ba0*/  MOV R4, 0xbc0 ;  /* 0x00000bc000047802 */ /* 0x000fce0000000f00 */
[----:B-----5:R-:W-:Y:S05]  /*0bb0*/  CALL.REL.NOINC `($__internal_1_$__cuda_sm3x_div_rn_noftz_f32_slowpath) ;  /* 0x0000000c00547944 */ /* 0x020fea0003c00000 */
[----:B------:R-:W-:-:S07]  /*0bc0*/  IMAD.MOV.U32 R14, RZ, RZ, R0 ;  /* 0x000000ffff0e7224 */ /* 0x000fce00078e0000 */
.L_x_6:
[----:B------:R-:W-:Y:S05]  /*0bd0*/  BSYNC.RECONVERGENT B0 ;  /* 0x0000000000007941 */ /* 0x000fea0003800200 */
.L_x_5:
[----:B------:R-:W-:Y:S01]  /*0be0*/  VIADD R0, R8, 0x1800000 ;  /* 0x0180000008007836 */ /* 0x000fe20000000000 */
[----:B------:R-:W-:Y:S04]  /*0bf0*/  BSSY.RECONVERGENT B0, `(.L_x_7) ;  /* 0x000000c000007945 */ /* 0x000fe80003800200 */
[----:B------:R-:W-:-:S04]  /*0c00*/  LOP3.LUT R0, R0, 0x7f800000, RZ, 0xc0, !PT ;  /* 0x7f80000000007812 */ /* 0x000fc800078ec0ff */
[----:B------:R-:W-:-:S13]  /*0c10*/  ISETP.GT.U32.AND P0, PT, R0, 0x1ffffff, PT ;  /* 0x01ffffff0000780c */ /* 0x000fda0003f04070 */
[----:B------:R-:W-:Y:S05]  /*0c20*/  @P0 BRA `(.L_x_8) ;  /* 0x0000000000100947 */ /* 0x000fea0003800000 */
[----:B------:R-:W-:Y:S01]  /*0c30*/  IMAD.MOV.U32 R0, RZ, RZ, R8 ;  /* 0x000000ffff007224 */ /* 0x000fe200078e0008 */
[----:B------:R-:W-:-:S07]  /*0c40*/  MOV R4, 0xc60 ;  /* 0x00000c6000047802 */ /* 0x000fce0000000f00 */
[----:B-----5:R-:W-:Y:S05]  /*0c50*/  CALL.REL.NOINC `($__internal_0_$__cuda_sm20_rcp_rn_f32_slowpath) ;  /* 0x0000000800587944 */ /* 0x020fea0003c00000 */
[----:B------:R-:W-:Y:S05]  /*0c60*/  BRA `(.L_x_9) ;  /* 0x0000000000107947 */ /* 0x000fea0003800000 */
.L_x_8:
[----:B------:R-:W0:Y:S02]  /*0c70*/  MUFU.RCP R3, R8 ;  /* 0x0000000800037308 */ /* 0x000e240000001000 */
[----:B0-----:R-:W-:-:S04]  /*0c80*/  FFMA R0, R8, R3, -1 ;  /* 0xbf80000008007423 */ /* 0x001fc80000000003 */
[----:B------:R-:W-:-:S04]  /*0c90*/  FADD.FTZ R0, -R0, -RZ ;  /* 0x800000ff00007221 */ /* 0x000fc80000010100 */
[----:B------:R-:W-:-:S07]  /*0ca0*/  FFMA R0, R3, R0, R3 ;  /* 0x0000000003007223 */ /* 0x000fce0000000003 */
.L_x_9:
[----:B------:R-:W-:Y:S05]  /*0cb0*/  BSYNC.RECONVERGENT B0 ;  /* 0x0000000000007941 */ /* 0x000fea0003800200 */
.L_x_7:
[----:B------:R-:W-:Y:S01]  /*0cc0*/  I2FP.F32.S32 R12, R17 ;  /* 0x00000011000c7245 */ /* 0x000fe20000201400 */
[-C--:B------:R-:W-:Y:S01]  /*0cd0*/  FFMA R3, R8, |R14|.reuse, R7 ;  /* 0x4000000e08037223 */ /* 0x080fe20000000007 */
[----:B------:R-:W-:Y:S01]  /*0ce0*/  I2FP.F32.S32 R13, R11 ;  /* 0x0000000b000d7245 */ /* 0x000fe20000201400 */
[----:B------:R-:W-:Y:S01]  /*0cf0*/  FFMA R4, R9, |R14|, R10 ;  /* 0x4000000e09047223 */ /* 0x000fe2000000000a */
[----:B------:R-:W0:Y:S01]  /*0d00*/  LDCU.64 UR4, c[0x0][0x3a8] ;  /* 0x00007500ff0477ac */ /* 0x000e220008000a00 */
[----:B------:R-:W-:Y:S02]  /*0d10*/  FFMA R3, R12, 0.0010000000474974513054, R3 ;  /* 0x3a83126f0c037823 */ /* 0x000fe40000000003 */
[----:B------:R-:W-:-:S04]  /*0d20*/  FFMA R18, R13, 0.0010000000474974513054, R4 ;  /* 0x3a83126f0d127823 */ /* 0x000fc80000000004 */
[----:B------:R-:W-:Y:S08]  /*0d30*/  F2I.TRUNC.NTZ R3, R3 ;  /* 0x0000000300037305 */ /* 0x000ff0000020f100 */
[----:B------:R-:W1:Y:S02]  /*0d40*/  F2I.TRUNC.NTZ R18, R18 ;  /* 0x0000001200127305 */ /* 0x000e64000020f100 */
[----:B-1---5:R-:W-:-:S05]  /*0d50*/  IMAD R5, R6, R18, R3 ;  /* 0x0000001206057224 */ /* 0x022fca00078e0203 */
[----:B0-----:R-:W-:-:S04]  /*0d60*/  IADD3 R4, P0, PT, R5, UR4, RZ ;  /* 0x0000000405047c10 */ /* 0x001fc8000ff1e0ff */
[----:B------:R-:W-:Y:S01]  /*0d70*/  LEA.HI.X.SX32 R5, R5, UR5, 0x1, P0 ;  /* 0x0000000505057c11 */ /* 0x000fe200080f0eff */
[----:B------:R-:W-:Y:S02]  /*0d80*/  IMAD.SHL.U32 R15, R6, 0x2, RZ ;  /* 0x00000002060f7824 */ /* 0x000fe400078e00ff */
[----:B------:R-:W-:Y:S01]  /*0d90*/  FADD R19, |R14|, -RZ ;  /* 0x800000ff0e137221 */ /* 0x000fe20000000200 */
[----:B------:R-:W0:Y:S01]  /*0da0*/  LDCU.64 UR4, c[0x0][0x3a8] ;  /* 0x00007500ff0477ac */ /* 0x000e220008000a00 */
[----:B------:R-:W2:Y:S01]  /*0db0*/  LDG.E.U8 R4, desc[UR6][R4.64] ;  /* 0x0000000604047981 */ /* 0x000ea2000c1e1100 */
[----:B------:R-:W-:Y:S01]  /*0dc0*/  BSSY.RECONVERGENT B0, `(.L_x_10) ;  /* 0x000001d000007945 */ /* 0x000fe20003800200 */
[----:B------:R-:W-:Y:S01]  /*0dd0*/  I2FP.F32.S32 R15, R15 ;  /* 0x0000000f000f7245 */ /* 0x000fe20000201400 */
[----:B------:R-:W-:Y:S01]  /*0de0*/  IMAD.MOV.U32 R14, RZ, RZ, R19 ;  /* 0x000000ffff0e7224 */ /* 0x000fe200078e0013 */
[----:B--2---:R-:W-:-:S13]  /*0df0*/  ISETP.NE.AND P0, PT, R4, RZ, PT ;  /* 0x000000ff0400720c */ /* 0x004fda0003f05270 */
[----:B0-----:R-:W-:Y:S05]  /*0e00*/  @P0 BRA `(.L_x_11) ;  /* 0x0000000000600947 */ /* 0x001fea0003800000 */
[----:B------:R-:W-:Y:S01]  /*0e10*/  FSETP.GT.AND P0, PT, |R0|, R15, PT ;  /* 0x0000000f0000720b */ /* 0x000fe20003f04200 */
[----:B------:R-:W-:-:S12]  /*0e20*/  IMAD.MOV.U32 R14, RZ, RZ, R15 ;  /* 0x000000ffff0e7224 */ /* 0x000fd800078e000f */
[----:B------:R-:W-:Y:S05]  /*0e30*/  @P0 BRA `(.L_x_11) ;  /* 0x0000000000540947 */ /* 0x000fea0003800000 */
[----:B------:R-:W-:Y:S01]  /*0e40*/  ISETP.GE.AND P0, PT, R3, 0x1, PT ;  /* 0x000000010300780c */ /* 0x000fe20003f06270 */
[----:B------:R-:W-:-:S12]  /*0e50*/  IMAD.MOV.U32 R14, RZ, RZ, R19 ;  /* 0x000000ffff0e7224 */ /* 0x000fd800078e0013 */
[----:B------:R-:W-:Y:S05]  /*0e60*/  @!P0 BRA `(.L_x_11) ;  /* 0x0000000000488947 */ /* 0x000fea0003800000 */
[----:B------:R-:W-:-:S07]  /*0e70*/  IMAD.MOV.U32 R14, RZ, RZ, R19 ;  /* 0x000000ffff0e7224 */ /* 0x000fce00078e0013 */
.L_x_12:
[----:B------:R-:W-:-:S13]  /*0e80*/  ISETP.GE.AND P0, PT, R3, R6, PT ;  /* 0x000000060300720c */ /* 0x000fda0003f06270 */
[----:B------:R-:W-:Y:S05]  /*0e90*/  @P0 BRA `(.L_x_11) ;  /* 0x00000000003c0947 */ /* 0x000fea0003800000 */
[----:B------:R-:W-:-:S04]  /*0ea0*/  FADD R14, R14, |R0| ;  /* 0x400000000e0e7221 */ /* 0x000fc80000000000 */
[-C--:B------:R-:W-:Y:S01]  /*0eb0*/  FFMA R4, R9, R14.reuse, R10 ;  /* 0x0000000e09047223 */ /* 0x080fe2000000000a */
[----:B------:R-:W-:-:S03]  /*0ec0*/  FFMA R5, R8, R14, R7 ;  /* 0x0000000e08057223 */ /* 0x000fc60000000007 */
[----:B------:R-:W-:Y:S01]  /*0ed0*/  FFMA R19, R13, 0.0099999997764825820923, R4 ;  /* 0x3c23d70a0d137823 */ /* 0x000fe20000000004 */
[----:B------:R-:W-:-:S04]  /*0ee0*/  FFMA R18, R12, 0.0099999997764825820923, R5 ;  /* 0x3c23d70a0c127823 */ /* 0x000fc80000000005 */
[----:B------:R-:W-:Y:S08]  /*0ef0*/  F2I.TRUNC.NTZ R5, R18 ;  /* 0x0000001200057305 */ /* 0x000ff0000020f100 */
[----:B------:R-:W0:Y:S02]  /*0f00*/  F2I.TRUNC.NTZ R19, R19 ;  /* 0x0000001300137305 */ /* 0x000e24000020f100 */
[----:B0-----:R-:W-:-:S05]  /*0f10*/  IMAD R5, R6, R19, R5 ;  /* 0x0000001306057224 */ /* 0x001fca00078e0205 */
[----:B------:R-:W-:-:S04]  /*0f20*/  IADD3 R4, P0, PT, R5, UR4, RZ ;  /* 0x0000000405047c10 */ /* 0x000fc8000ff1e0ff */
[----:B------:R-:W-:-:S05]  /*0f30*/  LEA.HI.X.SX32 R5, R5, UR5, 0x1, P0 ;  /* 0x0000000505057c11 */ /* 0x000fca00080f0eff */
[----:B------:R-:W2:Y:S01]  /*0f40*/  LDG.E.U8 R4, desc[UR6][R4.64] ;  /* 0x0000000604047981 */ /* 0x000ea2000c1e1100 */
[----:B------:R-:W-:-:S05]  /*0f50*/  IMAD.IADD R3, R17, 0x1, R3 ;  /* 0x0000000111037824 */ /* 0x000fca00078e0203 */
[----:B------:R-:W-:Y:S02]  /*0f60*/  ISETP.GT.AND P0, PT, R3, RZ, PT ;  /* 0x000000ff0300720c */ /* 0x000fe40003f04270 */
[----:B--2---:R-:W-:-:S13]  /*0f70*/  ISETP.EQ.AND P1, PT, R4, RZ, PT ;  /* 0x000000ff0400720c */ /* 0x004fda0003f22270 */
[----:B------:R-:W-:Y:S05]  /*0f80*/  @P0 BRA P1, `(.L_x_12) ;  /* 0xfffffffc00bc0947 */ /* 0x000fea000083ffff */
.L_x_11:
[----:B------:R-:W-:Y:S05]  /*0f90*/  BSYNC.RECONVERGENT B0 ;  /* 0x0000000000007941 */ /* 0x000fea0003800200 */
.L_x_10:
[----:B------:R-:W0:Y:S01]  /*0fa0*/  MUFU.RCP R4, R9 ;  /* 0x0000000900047308 */ /* 0x000e220000001000 */
[----:B------:R-:W-:Y:S01]  /*0fb0*/  I2FP.F32.S32 R3, R16 ;  /* 0x0000001000037245 */ /* 0x000fe20000201400 */
[----:B------:R-:W-:Y:S04]  /*0fc0*/  BSSY.RECONVERGENT B0, `(.L_x_13) ;  /* 0x000000d000007945 */ /* 0x000fe80003800200 */
[----:B------:R-:W-:-:S04]  /*0fd0*/  FADD R0, R3, -R10 ;  /* 0x8000000a03007221 */ /* 0x000fc80000000000 */
[----:B------:R-:W1:Y:S01]  /*0fe0*/  FCHK P0, R0, R9 ;  /* 0x0000000900007302 */ /* 0x000e620000000000 */
[----:B0-----:R-:W-:-:S04]  /*0ff0*/  FFMA R5, -R9, R4, 1 ;  /* 0x3f80000009057423 */ /* 0x001fc80000000104 */
[----:B------:R-:W-:-:S04]  /*1000*/  FFMA R5, R4, R5, R4 ;  /* 0x0000000504057223 */ /* 0x000fc80000000004 */
[----:B------:R-:W-:-:S04]  /*1010*/  FFMA R16, R0, R5, RZ ;  /* 0x0000000500107223 */ /* 0x000fc800000000ff */
[----:B------:R-:W-:-:S04]  /*1020*/  FFMA R3, -R9, R16, R0 ;  /* 0x0000001009037223 */ /* 0x000fc80000000100 */
[----:B------:R-:W-:Y:S01]  /*1030*/  FFMA R16, R5, R3, R16 ;  /* 0x0000000305107223 */ /* 0x000fe20000000010 */
[----:B-1----:R-:W-:Y:S06]  /*1040*/  @!P0 BRA `(.L_x_14) ;  /* 0x0000000000108947 */ /* 0x002fec0003800000 */
[----:B------:R-:W-:Y:S01]  /*1050*/  IMAD.MOV.U32 R3, RZ, RZ, R9 ;  /* 0x000000ffff037224 */ /* 0x000fe200078e0009 */
[----:B------:R-:W-:-:S07]  /*1060*/  MOV R4, 0x1080 ;  /* 0x0000108000047802 */ /* 0x000fce0000000f00 */
[----:B------:R-:W-:Y:S05]  /*1070*/  CALL.REL.NOINC `($__internal_1_$__cuda_sm3x_div_rn_noftz_f32_slowpath) ;  /* 0x0000000800247944 */ /* 0x000fea0003c00000 */
[----:B------:R-:W-:-:S07]  /*1080*/  IMAD.MOV.U32 R16, RZ, RZ, R0 ;  /* 0x000000ffff107224 */ /* 0x000fce00078e0000 */
.L_x_14:
[----:B------:R-:W-:Y:S05]  /*1090*/  BSYNC.RECONVERGENT B0 ;  /* 0x0000000000007941 */ /* 0x000fea0003800200 */
.L_x_13:
[----:B------:R-:W-:Y:S01]  /*10a0*/  VIADD R0, R9, 0x1800000 ;  /* 0x0180000009007836 */ /* 0x000fe20000000000 */
[----:B------:R-:W-:Y:S04]  /*10b0*/  BSSY.RECONVERGENT B0, `(.L_x_15) ;  /* 0x000000c000007945 */ /* 0x000fe80003800200 */
[----:B------:R-:W-:-:S04]  /*10c0*/  LOP3.LUT R0, R0, 0x7f800000, RZ, 0xc0, !PT ;  /* 0x7f80000000007812 */ /* 0x000fc800078ec0ff */
[----:B------:R-:W-:-:S13]  /*10d0*/  ISETP.GT.U32.AND P0, PT, R0, 0x1ffffff, PT ;  /* 0x01ffffff0000780c */ /* 0x000fda0003f04070 */
[----:B------:R-:W-:Y:S05]  /*10e0*/  @P0 BRA `(.L_x_16) ;  /* 0x0000000000100947 */ /* 0x000fea0003800000 */
[----:B------:R-:W-:Y:S01]  /*10f0*/  IMAD.MOV.U32 R0, RZ, RZ, R9 ;  /* 0x000000ffff007224 */ /* 0x000fe200078e0009 */
[----:B------:R-:W-:-:S07]  /*1100*/  MOV R4, 0x1120 ;  /* 0x0000112000047802 */ /* 0x000fce0000000f00 */
[----:B------:R-:W-:Y:S05]  /*1110*/  CALL.REL.NOINC `($__internal_0_$__cuda_sm20_rcp_rn_f32_slowpath) ;  /* 0x0000000400287944 */ /* 0x000fea0003c00000 */
[----:B------:R-:W-:Y:S05]  /*1120*/  BRA `(.L_x_17) ;  /* 0x0000000000107947 */ /* 0x000fea0003800000 */
.L_x_16:
[----:B------:R-:W0:Y:S02]  /*1130*/  MUFU.RCP R3, R9 ;  /* 0x0000000900037308 */ /* 0x000e240000001000 */
[----:B0-----:R-:W-:-:S04]  /*1140*/  FFMA R0, R9, R3, -1 ;  /* 0xbf80000009007423 */ /* 0x001fc80000000003 */
[----:B------:R-:W-:-:S04]  /*1150*/  FADD.FTZ R0, -R0, -RZ ;  /* 0x800000ff00007221 */ /* 0x000fc80000010100 */
[----:B------:R-:W-:-:S07]  /*1160*/  FFMA R0, R3, R0, R3 ;  /* 0x0000000003007223 */ /* 0x000fce0000000003 */
.L_x_17:
[----:B------:R-:W-:Y:S05]  /*1170*/  BSYNC.RECONVERGENT B0 ;  /* 0x0000000000007941 */ /* 0x000fea0003800200 */
.L_x_15:
[-C--:B------:R-:W-:Y:S01]  /*1180*/  FFMA R3, R8, |R16|.reuse, R7 ;  /* 0x4000001008037223 */ /* 0x080fe20000000007 */
[----:B------:R-:W-:Y:S01]  /*1190*/  FFMA R4, R9, |R16|, R10 ;  /* 0x4000001009047223 */ /* 0x000fe2000000000a */
[----:B------:R-:W0:Y:S02]  /*11a0*/  LDCU.64 UR4, c[0x0][0x3a8] ;  /* 0x00007500ff0477ac */ /* 0x000e240008000a00 */
[----:B------:R-:W-:Y:S01]  /*11b0*/  FFMA R3, R12, 0.0010000000474974513054, R3 ;  /* 0x3a83126f0c037823 */ /* 0x000fe20000000003 */
[----:B------:R-:W-:-:S05]  /*11c0*/  FFMA R17, R13, 0.0010000000474974513054, R4 ;  /* 0x3a83126f0d117823 */ /* 0x000fca0000000004 */
[----:B------:R-:W-:Y:S08]  /*11d0*/  F2I.TRUNC.NTZ R3, R3 ;  /* 0x0000000300037305 */ /* 0x000ff0000020f100 */
[----:B------:R-:W1:Y:S02]  /*11e0*/  F2I.TRUNC.NTZ R17, R17 ;  /* 0x0000001100117305 */ /* 0x000e64000020f100 */
[----:B-1----:R-:W-:-:S05]  /*11f0*/  IMAD R5, R6, R17, R3 ;  /* 0x0000001106057224 */ /* 0x002fca00078e0203 */
[----:B0-----:R-:W-:-:S04]  /*1200*/  IADD3 R4, P0, PT, R5, UR4, RZ ;  /* 0x0000000405047c10 */ /* 0x001fc8000ff1e0ff */
[----:B------:R-:W-:Y:S01]  /*1210*/  LEA.HI.X.SX32 R5, R5, UR5, 0x1, P0 ;  /* 0x0000000505057c11 */ /* 0x000fe200080f0eff */
[----:B------:R-:W-:Y:S01]  /*1220*/  FADD R16, |R16|, -RZ ;  /* 0x800000ff10107221 */ /* 0x000fe20000000200 */
[----:B------:R-:W0:Y:S03]  /*1230*/  LDCU.64 UR4, c[0x0][0x3a8] ;  /* 0x00007500ff0477ac */ /* 0x000e260008000a00 */
[----:B------:R-:W2:Y:S01]  /*1240*/  LDG.E.U8 R4, desc[UR6][R4.64] ;  /* 0x0000000604047981 */ /* 0x000ea2000c1e1100 */
[----:B------:R-:W-:Y:S01]  /*1250*/  BSSY.RECONVERGENT B0, `(.L_x_18) ;  /* 0x000001c000007945 */ /* 0x000fe20003800200 */
        /* <DEDUP_REMOVED lines=10> */
.L_x_20:
[----:B------:R-:W-:-:S13]  /*1300*/  ISETP.GE.AND P0, PT, R17, R6, PT ;  /* 0x000000061100720c */ /* 0x000fda0003f06270 */
[----:B------:R-:W-:Y:S05]  /*1310*/  @P0 BRA `(.L_x_19) ;  /* 0x00000000003c0947 */ /* 0x000fea0003800000 */
[----:B------:R-:W-:-:S04]  /*1320*/  FADD R3, R3, |R0| ;  /* 0x4000000003037221 */ /* 0x000fc80000000000 */
[-C--:B------:R-:W-:Y:S01]  /*1330*/  FFMA R5, R8, R3.reuse, R7 ;  /* 0x0000000308057223 */ /* 0x080fe20000000007 */
[----:B------:R-:W-:-:S03]  /*1340*/  FFMA R4, R9, R3, R10 ;  /* 0x0000000309047223 */ /* 0x000fc6000000000a */
[----:B------:R-:W-:Y:S01]  /*1350*/  FFMA R15, R12, 0.0099999997764825820923, R5 ;  /* 0x3c23d70a0c0f7823 */ /* 0x000fe20000000005 */
[----:B------:R-:W-:-:S05]  /*1360*/  FFMA R16, R13, 0.0099999997764825820923, R4 ;  /* 0x3c23d70a0d107823 */ /* 0x000fca0000000004 */
        /* <DEDUP_REMOVED lines=10> */
.L_x_19:
[----:B------:R-:W-:Y:S05]  /*1410*/  BSYNC.RECONVERGENT B0 ;  /* 0x0000000000007941 */ /* 0x000fea0003800200 */
.L_x_18:
[----:B------:R-:W-:-:S13]  /*1420*/  FSETP.GEU.AND P0, PT, R14, R3, PT ;  /* 0x000000030e00720b */ /* 0x000fda0003f0e000 */
[----:B------:R-:W-:Y:S05]  /*1430*/  @P0 BRA `(.L_x_21) ;  /* 0x0000000000300947 */ /* 0x000fea0003800000 */
[----:B------:R-:W-:Y:S01]  /*1440*/  FFMA R9, R9, R14, R10 ;  /* 0x0000000e09097223 */ /* 0x000fe2000000000a */
[----:B------:R-:W0:Y:S01]  /*1450*/  LDC.64 R4, c[0x0][0x398] ;  /* 0x0000e600ff047b82 */ /* 0x000e220000000a00 */
[----:B------:R-:W1:Y:S07]  /*1460*/  F2F.F64.F32 R14, R14 ;  /* 0x0000000e000e7310 */ /* 0x000e6e0000201800 */
[----:B------:R-:W2:Y:S01]  /*1470*/  LDC.64 R6, c[0x0][0x3a0] ;  /* 0x0000e800ff067b82 */ /* 0x000ea20000000a00 */
[----:B------:R-:W3:Y:S02]  /*1480*/  F2I.TRUNC.NTZ R0, R9 ;  /* 0x0000000900007305 */ /* 0x000ee4000020f100 */
[----:B---3--:R-:W-:Y:S01]  /*1490*/  I2FP.F32.S32 R0, R0 ;  /* 0x0000000000007245 */ /* 0x008fe20000201400 */
[----:B0-----:R-:W-:-:S04]  /*14a0*/  IMAD.WIDE R4, R2, 0x4, R4 ;  /* 0x0000000402047825 */ /* 0x001fc800078e0204 */
[----:B------:R-:W-:Y:S01]  /*14b0*/  FADD R11, R9, -R0 ;  /* 0x80000000090b7221 */ /* 0x000fe20000000000 */
[----:B--2---:R-:W-:-:S04]  /*14c0*/  IMAD.WIDE R2, R2, 0x8, R6 ;  /* 0x0000000802027825 */ /* 0x004fc800078e0206 */
[----:B------:R-:W-:Y:S04]  /*14d0*/  STG.E desc[UR6][R4.64], R11 ;  /* 0x0000000b04007986 */ /* 0x000fe8000c101906 */
[----:B-1----:R-:W-:Y:S01]  /*14e0*/  STG.E.64 desc[UR6][R2.64], R14 ;  /* 0x0000000e02007986 */ /* 0x002fe2000c101b06 */
[----:B------:R-:W-:Y:S05]  /*14f0*/  EXIT ;  /* 0x000000000000794d */ /* 0x000fea0003800000 */
.L_x_21:
[----:B------:R-:W-:Y:S01]  /*1500*/  FFMA R0, R8, R3, R7 ;  /* 0x0000000308007223 */ /* 0x000fe20000000007 */
[----:B------:R-:W0:Y:S01]  /*1510*/  F2F.F64.F32 R4, R3 ;  /* 0x0000000300047310 */ /* 0x000e220000201800 */
[----:B------:R-:W1:Y:S07]  /*1520*/  LDC.64 R6, c[0x0][0x398] ;  /* 0x0000e600ff067b82 */ /* 0x000e6e0000000a00 */
[----:B------:R-:W2:Y:S01]  /*1530*/  F2I.TRUNC.NTZ R10, R0 ;  /* 0x00000000000a7305 */ /* 0x000ea2000020f100 */
[----:B------:R-:W3:Y:S01]  /*1540*/  LDC.64 R8, c[0x0][0x3a0] ;  /* 0x0000e800ff087b82 */ /* 0x000ee20000000a00 */
[----:B--2---:R-:W-:Y:S01]  /*1550*/  I2FP.F32.S32 R11, R10 ;  /* 0x0000000a000b7245 */ /* 0x004fe20000201400 */
[----:B-1----:R-:W-:-:S04]  /*1560*/  IMAD.WIDE R6, R2, 0x4, R6 ;  /* 0x0000000402067825 */ /* 0x002fc800078e0206 */
[----:B------:R-:W-:Y:S01]  /*1570*/  FADD R11, R0, -R11 ;  /* 0x8000000b000b7221 */ /* 0x000fe20000000000 */
[----:B---3--:R-:W-:-:S04]  /*1580*/  IMAD.WIDE R8, R2, 0x8, R8 ;  /* 0x0000000802087825 */ /* 0x008fc800078e0208 */
[----:B------:R-:W-:Y:S04]  /*1590*/  STG.E desc[UR6][R6.64], R11 ;  /* 0x0000000b06007986 */ /* 0x000fe8000c101906 */
[----:B0-----:R-:W-:Y:S01]  /*15a0*/  STG.E.64 desc[UR6][R8.64], R4 ;  /* 0x0000000408007986 */ /* 0x001fe2000c101b06 */
[----:B------:R-:W-:Y:S05]  /*15b0*/  EXIT ;  /* 0x000000000000794d */ /* 0x000fea0003800000 */
        .weak           $__internal_0_$__cuda_sm20_rcp_rn_f32_slowpath
        .type           $__internal_0_$__cuda_sm20_rcp_rn_f32_slowpath,@function
        .size           $__internal_0_$__cuda_sm20_rcp_rn_f32_slowpath,($__internal_1_$__cuda_sm3x_div_rn_noftz_f32_slowpath - $__internal_0_$__cuda_sm20_rcp_rn_f32_slowpath)
$__internal_0_$__cuda_sm20_rcp_rn_f32_slowpath:
[----:B------:R-:W-:Y:S01]  /*15c0*/  IMAD.SHL.U32 R3, R0, 0x2, RZ ;  /* 0x0000000200037824 */ /* 0x000fe200078e00ff */
[----:B------:R-:W-:Y:S04]  /*15d0*/  BSSY.RECONVERGENT B1, `(.L_x_22) ;  /* 0x0000030000017945 */ /* 0x000fe80003800200 */
[----:B------:R-:W-:-:S04]  /*15e0*/  SHF.R.U32.HI R3, RZ, 0x18, R3 ;  /* 0x00000018ff037819 */ /* 0x000fc80000011603 */
[----:B------:R-:W-:-:S13]  /*15f0*/  ISETP.NE.U32.AND P0, PT, R3, RZ, PT ;  /* 0x000000ff0300720c */ /* 0x000fda0003f05070 */
[----:B------:R-:W-:Y:S05]  /*1600*/  @P0 BRA `(.L_x_23) ;  /* 0x0000000000280947 */ /* 0x000fea0003800000 */
[----:B------:R-:W-:-:S05]  /*1610*/  IMAD.SHL.U32 R3, R0, 0x2, RZ ;  /* 0x0000000200037824 */ /* 0x000fca00078e00ff */
[----:B------:R-:W-:-:S13]  /*1620*/  ISETP.NE.AND P0, PT, R3, RZ, PT ;  /* 0x000000ff0300720c */ /* 0x000fda0003f05270 */
[----:B------:R-:W-:Y:S01]  /*1630*/  @P0 FFMA R18, R0, 1.84467440737095516160e+19, RZ ;  /* 0x5f80000000120823 */ /* 0x000fe200000000ff */
[----:B------:R-:W-:Y:S08]  /*1640*/  @!P0 MUFU.RCP R5, R0 ;  /* 0x0000000000058308 */ /* 0x000ff00000001000 */
[----:B------:R-:W0:Y:S02]  /*1650*/  @P0 MUFU.RCP R3, R18 ;  /* 0x0000001200030308 */ /* 0x000e240000001000 */
[----:B0-----:R-:W-:-:S04]  /*1660*/  @P0 FFMA R19, R18, R3, -1 ;  /* 0xbf80000012130423 */ /* 0x001fc80000000003 */
[----:B------:R-:W-:-:S04]  /*1670*/  @P0 FADD.FTZ R20, -R19, -RZ ;  /* 0x800000ff13140221 */ /* 0x000fc80000010100 */
[----:B------:R-:W-:-:S04]  /*1680*/  @P0 FFMA R3, R3, R20, R3 ;  /* 0x0000001403030223 */ /* 0x000fc80000000003 */
[----:B------:R-:W-:Y:S01]  /*1690*/  @P0 FFMA R5, R3, 1.84467440737095516160e+19, RZ ;  /* 0x5f80000003050823 */ /* 0x000fe200000000ff */
[----:B------:R-:W-:Y:S06]  /*16a0*/  BRA `(.L_x_24) ;  /* 0x0000000000887947 */ /* 0x000fec0003800000 */
.L_x_23:
[----:B------:R-:W-:-:S05]  /*16b0*/  VIADD R5, R3, 0xffffff03 ;  /* 0xffffff0303057836 */ /* 0x000fca0000000000 */
[----:B------:R-:W-:-:S13]  /*16c0*/  ISETP.GT.U32.AND P0, PT, R5, 0x1, PT ;  /* 0x000000010500780c */ /* 0x000fda0003f04070 */
[----:B------:R-:W-:Y:S05]  /*16d0*/  @P0 BRA `(.L_x_25) ;  /* 0x0000000000780947 */ /* 0x000fea0003800000 */
[----:B------:R-:W-:Y:S01]  /*16e0*/  LOP3.LUT R18, R0, 0x7fffff, RZ, 0xc0, !PT ;  /* 0x007fffff00127812 */ /* 0x000fe200078ec0ff */
[----:B------:R-:W-:Y:S02]  /*16f0*/  IMAD.MOV.U32 R22, RZ, RZ, 0x3 ;  /* 0x00000003ff167424 */ /* 0x000fe400078e00ff */
[----:B------:R-:W-:Y:S01]  /*1700*/  VIADD R3, R3, 0xffffff04 ;  /* 0xffffff0403037836 */ /* 0x000fe20000000000 */
[----:B------:R-:W-:Y:S02]  /*1710*/  LOP3.LUT R18, R18, 0x3f800000, RZ, 0xfc, !PT ;  /* 0x3f80000012127812 */ /* 0x000fe400078efcff */
[----:B------:R-:W-:Y:S02]  /*1720*/  SHF.L.U32 R23, R22, R5, RZ ;  /* 0x0000000516177219 */ /* 0x000fe400000006ff */
[----:B------:R-:W0:Y:S02]  /*1730*/  MUFU.RCP R19, R18 ;  /* 0x0000001200137308 */ /* 0x000e240000001000 */
[----:B0-----:R-:W-:-:S04]  /*1740*/  FFMA R20, R18, R19, -1 ;  /* 0xbf80000012147423 */ /* 0x001fc80000000013 */
[----:B------:R-:W-:-:S04]  /*1750*/  FADD.FTZ R20, -R20, -RZ ;  /* 0x800000ff14147221 */ /* 0x000fc80000010100 */
[CCC-:B------:R-:W-:Y:S01]  /*1760*/  FFMA.RM R21, R19.reuse, R20.reuse, R19.reuse ;  /* 0x0000001413157223 */ /* 0x1c0fe20000004013 */
[----:B------:R-:W-:-:S04]  /*1770*/  FFMA.RP R20, R19, R20, R19 ;  /* 0x0000001413147223 */ /* 0x000fc80000008013 */
[C---:B------:R-:W-:Y:S02]  /*1780*/  LOP3.LUT R19, R21.reuse, 0x7fffff, RZ, 0xc0, !PT ;  /* 0x007fffff15137812 */ /* 0x040fe400078ec0ff */
[----:B------:R-:W-:Y:S02]  /*1790*/  FSETP.NEU.FTZ.AND P0, PT, R21, R20, PT ;  /* 0x000000141500720b */ /* 0x000fe40003f1d000 */
[----:B------:R-:W-:Y:S02]  /*17a0*/  LOP3.LUT R20, R19, 0x800000, RZ, 0xfc, !PT ;  /* 0x0080000013147812 */ /* 0x000fe400078efcff */
[----:B------:R-:W-:Y:S02]  /*17b0*/  SEL R19, RZ, 0xffffffff, !P0 ;  /* 0xffffffffff137807 */ /* 0x000fe40004000000 */
[----:B------:R-:W-:Y:S02]  /*17c0*/  LOP3.LUT R18, R23, R20, RZ, 0xc0, !PT ;  /* 0x0000001417127212 */ /* 0x000fe400078ec0ff */
[----:B------:R-:W-:Y:S01]  /*17d0*/  SHF.R.U32.HI R3, RZ, R3, R20 ;  /* 0x00000003ff037219 */ /* 0x000fe20000011614 */
[----:B------:R-:W-:Y:S01]  /*17e0*/  IMAD.MOV R19, RZ, RZ, -R19 ;  /* 0x000000ffff137224 */ /* 0x000fe200078e0a13 */
[----:B------:R-:W-:-:S04]  /*17f0*/  SHF.R.U32.HI R18, RZ, R5, R18 ;  /* 0x00000005ff127219 */ /* 0x000fc80000011612 */
[----:B------:R-:W-:Y:S02]  /*1800*/  LOP3.LUT P1, RZ, R19, R5, R20, 0xf8, !PT ;  /* 0x0000000513ff7212 */ /* 0x000fe4000782f814 */
[C---:B------:R-:W-:Y:S02]  /*1810*/  LOP3.LUT P0, RZ, R18.reuse, 0x1, RZ, 0xc0, !PT ;  /* 0x0000000112ff7812 */ /* 0x040fe4000780c0ff */
[----:B------:R-:W-:-:S04]  /*1820*/  LOP3.LUT P2, RZ, R18, 0x2, RZ, 0xc0, !PT ;  /* 0x0000000212ff7812 */ /* 0x000fc8000784c0ff */
[----:B------:R-:W-:Y:S02]  /*1830*/  PLOP3.LUT P0, PT, P0, P1, P2, 0xe0, 0x0 ;  /* 0x000000000000781c */ /* 0x000fe40000703c20 */
[----:B------:R-:W-:Y:S02]  /*1840*/  LOP3.LUT P1, RZ, R0, 0x7fffff, RZ, 0xc0, !PT ;  /* 0x007fffff00ff7812 */ /* 0x000fe4000782c0ff */
[----:B------:R-:W-:-:S05]  /*1850*/  SEL R5, RZ, 0x1, !P0 ;  /* 0x00000001ff057807 */ /* 0x000fca0004000000 */
[----:B------:R-:W-:-:S05]  /*1860*/  IMAD.MOV R5, RZ, RZ, -R5 ;  /* 0x000000ffff057224 */ /* 0x000fca00078e0a05 */
[----:B------:R-:W-:-:S13]  /*1870*/  ISETP.GE.AND P0, PT, R5, RZ, PT ;  /* 0x000000ff0500720c */ /* 0x000fda0003f06270 */
[----:B------:R-:W-:-:S04]  /*1880*/  @!P0 VIADD R3, R3, 0x1 ;  /* 0x0000000103038836 */ /* 0x000fc80000000000 */
[----:B------:R-:W-:-:S05]  /*1890*/  @!P1 IMAD.SHL.U32 R3, R3, 0x2, RZ ;  /* 0x0000000203039824 */ /* 0x000fca00078e00ff */
[----:B------:R-:W-:Y:S01]  /*18a0*/  LOP3.LUT R5, R3, 0x80000000, R0, 0xf8, !PT ;  /* 0x8000000003057812 */ /* 0x000fe200078ef800 */
[----:B------:R-:W-:Y:S06]  /*18b0*/  BRA `(.L_x_24) ;  /* 0x0000000000047947 */ /* 0x000fec0003800000 */
.L_x_25:
[----:B------:R0:W1:Y:S02]  /*18c0*/  MUFU.RCP R5, R0 ;  /* 0x0000000000057308 */ /* 0x0000640000001000 */
.L_x_24:
[----:B------:R-:W-:Y:S05]  /*18d0*/  BSYNC.RECONVERGENT B1 ;  /* 0x0000000000017941 */ /* 0x000fea0003800200 */
.L_x_22:
[----:B01----:R-:W-:Y:S02]  /*18e0*/  IMAD.MOV.U32 R0, RZ, RZ, R5 ;  /* 0x000000ffff007224 */ /* 0x003fe400078e0005 */
[----:B------:R-:W-:-:S04]  /*18f0*/  IMAD.MOV.U32 R5, RZ, RZ, 0x0 ;  /* 0x00000000ff057424 */ /* 0x000fc800078e00ff */
[----:B------:R-:W-:Y:S05]  /*1900*/  RET.REL.NODEC R4 `(Ray) ;  /* 0xffffffe404bc7950 */ /* 0x000fea0003c3ffff */
        .weak           $__internal_1_$__cuda_sm3x_div_rn_noftz_f32_slowpath
        .type           $__internal_1_$__cuda_sm3x_div_rn_noftz_f32_slowpath,@function
        .size           $__internal_1_$__cuda_sm3x_div_rn_noftz_f32_slowpath,($Ray$__internal_trig_reduction_slowpathd - $__internal_1_$__cuda_sm3x_div_rn_noftz_f32_slowpath)
$__internal_1_$__cuda_sm3x_div_rn_noftz_f32_slowpath:
[----:B------:R-:W-:Y:S01]  /*1910*/  SHF.R.U32.HI R5, RZ, 0x17, R3 ;  /* 0x00000017ff057819 */ /* 0x000fe20000011603 */
[----:B------:R-:W-:Y:S01]  /*1920*/  BSSY.RECONVERGENT B1, `(.L_x_26) ;  /* 0x0000062000017945 */ /* 0x000fe20003800200 */
[----:B------:R-:W-:Y:S02]  /*1930*/  SHF.R.U32.HI R18, RZ, 0x17, R0 ;  /* 0x00000017ff127819 */ /* 0x000fe40000011600 */
[----:B------:R-:W-:Y:S02]  /*1940*/  LOP3.LUT R5, R5, 0xff, RZ, 0xc0, !PT ;  /* 0x000000ff05057812 */ /* 0x000fe400078ec0ff */
[----:B------:R-:W-:-:S03]  /*1950*/  LOP3.LUT R21, R18, 0xff, RZ, 0xc0, !PT ;  /* 0x000000ff12157812 */ /* 0x000fc600078ec0ff */
[----:B------:R-:W-:Y:S02]  /*1960*/  VIADD R20, R5, 0xffffffff ;  /* 0xffffffff05147836 */ /* 0x000fe40000000000 */
[----:B------:R-:W-:-:S03]  /*1970*/  VIADD R19, R21, 0xffffffff ;  /* 0xffffffff15137836 */ /* 0x000fc60000000000 */
[----:B------:R-:W-:-:S04]  /*1980*/  ISETP.GT.U32.AND P0, PT, R20, 0xfd, PT ;  /* 0x000000fd1400780c */ /* 0x000fc80003f04070 */
[----:B------:R-:W-:-:S13]  /*1990*/  ISETP.GT.U32.OR P0, PT, R19, 0xfd, P0 ;  /* 0x000000fd1300780c */ /* 0x000fda0000704470 */
[----:B------:R-:W-:Y:S01]  /*19a0*/  @!P0 IMAD.MOV.U32 R18, RZ, RZ, RZ ;  /* 0x000000ffff128224 */ /* 0x000fe200078e00ff */
[----:B------:R-:W-:Y:S06]  /*19b0*/  @!P0 BRA `(.L_x_27) ;  /* 0x00000000005c8947 */ /* 0x000fec0003800000 */
[----:B------:R-:W-:Y:S02]  /*19c0*/  FSETP.GTU.FTZ.AND P0, PT, |R0|, +INF , PT ;  /* 0x7f8000000000780b */ /* 0x000fe40003f1c200 */
[----:B------:R-:W-:-:S04]  /*19d0*/  FSETP.GTU.FTZ.AND P1, PT, |R3|, +INF , PT ;  /* 0x7f8000000300780b */ /* 0x000fc80003f3c200 */
[----:B------:R-:W-:-:S13]  /*19e0*/  PLOP3.LUT P0, PT, P0, P1, PT, 0xf8, 0x8f ;  /* 0x00000000008f781c */ /* 0x000fda0000703f70 */
[----:B------:R-:W-:Y:S05]  /*19f0*/  @P0 BRA `(.L_x_28) ;  /* 0x00000004004c0947 */ /* 0x000fea0003800000 */
[----:B------:R-:W-:-:S13]  /*1a00*/  LOP3.LUT P0, RZ, R3, 0x7fffffff, R0, 0xc8, !PT ;  /* 0x7fffffff03ff7812 */ /* 0x000fda000780c800 */
[----:B------:R-:W-:Y:S05]  /*1a10*/  @!P0 BRA `(.L_x_29) ;  /* 0x00000004003c8947 */ /* 0x000fea0003800000 */
[C---:B------:R-:W-:Y:S02]  /*1a20*/  FSETP.NEU.FTZ.AND P1, PT, |R0|.reuse, +INF , PT ;  /* 0x7f8000000000780b */ /* 0x040fe40003f3d200 */
[----:B------:R-:W-:Y:S02]  /*1a30*/  FSETP.NEU.FTZ.AND P2, PT, |R3|, +INF , PT ;  /* 0x7f8000000300780b */ /* 0x000fe40003f5d200 */
[----:B------:R-:W-:-:S11]  /*1a40*/  FSETP.NEU.FTZ.AND P0, PT, |R0|, +INF , PT ;  /* 0x7f8000000000780b */ /* 0x000fd60003f1d200 */
[----:B------:R-:W-:Y:S05]  /*1a50*/  @!P2 BRA !P1, `(.L_x_29) ;  /* 0x00000004002ca947 */ /* 0x000fea0004800000 */
[----:B------:R-:W-:-:S04]  /*1a60*/  LOP3.LUT P1, RZ, R0, 0x7fffffff, RZ, 0xc0, !PT ;  /* 0x7fffffff00ff7812 */ /* 0x000fc8000782c0ff */
[----:B------:R-:W-:-:S13]  /*1a70*/  PLOP3.LUT P1, PT, P2, P1, PT, 0x2f, 0xf2 ;  /* 0x0000000000f2781c */ /* 0x000fda0001722577 */
[----:B------:R-:W-:Y:S05]  /*1a80*/  @P1 BRA `(.L_x_30) ;  /* 0x0000000400181947 */ /* 0x000fea0003800000 */
[----:B------:R-:W-:-:S04]  /*1a90*/  LOP3.LUT P1, RZ, R3, 0x7fffffff, RZ, 0xc0, !PT ;  /* 0x7fffffff03ff7812 */ /* 0x000fc8000782c0ff */
[----:B------:R-:W-:-:S13]  /*1aa0*/  PLOP3.LUT P0, PT, P0, P1, PT, 0x2f, 0xf2 ;  /* 0x0000000000f2781c */ /* 0x000fda0000702577 */
[----:B------:R-:W-:Y:S05]  /*1ab0*/  @P0 BRA `(.L_x_31) ;  /* 0x0000000400000947 */ /* 0x000fea0003800000 */
[----:B------:R-:W-:Y:S02]  /*1ac0*/  ISETP.GE.AND P0, PT, R19, RZ, PT ;  /* 0x000000ff1300720c */ /* 0x000fe40003f06270 */
[----:B------:R-:W-:-:S11]  /*1ad0*/  ISETP.GE.AND P1, PT, R20, RZ, PT ;  /* 0x000000ff1400720c */ /* 0x000fd60003f26270 */
[----:B------:R-:W-:Y:S02]  /*1ae0*/  @P0 IMAD.MOV.U32 R18, RZ, RZ, RZ ;  /* 0x000000ffff120224 */ /* 0x000fe400078e00ff */
[----:B------:R-:W-:Y:S01]  /*1af0*/  @!P0 FFMA R0, R0, 1.84467440737095516160e+19, RZ ;  /* 0x5f80000000008823 */ /* 0x000fe200000000ff */
[----:B------:R-:W-:Y:S02]  /*1b00*/  @!P0 IMAD.MOV.U32 R18, RZ, RZ, -0x40 ;  /* 0xffffffc0ff128424 */ /* 0x000fe400078e00ff */
[----:B------:R-:W-:Y:S02]  /*1b10*/  @!P1 FFMA R3, R3, 1.84467440737095516160e+19, RZ ;  /* 0x5f80000003039823 */ /* 0x000fe400000000ff */
[----:B------:R-:W-:-:S07]  /*1b20*/  @!P1 VIADD R18, R18, 0x40 ;  /* 0x0000004012129836 */ /* 0x000fce0000000000 */
.L_x_27:
[----:B------:R-:W-:Y:S01]  /*1b30*/  LEA R20, R5, 0xc0800000, 0x17 ;  /* 0xc080000005147811 */ /* 0x000fe200078eb8ff */
[----:B------:R-:W-:Y:S01]  /*1b40*/  VIADD R21, R21, 0xffffff81 ;  /* 0xffffff8115157836 */ /* 0x000fe20000000000 */
[----:B------:R-:W-:Y:S03]  /*1b50*/  BSSY.RECONVERGENT B2, `(.L_x_32) ;  /* 0x0000035000027945 */ /* 0x000fe60003800200 */
[----:B------:R-:W-:Y:S02]  /*1b60*/  IMAD.IADD R22, R3, 0x1, -R20 ;  /* 0x0000000103167824 */ /* 0x000fe400078e0a14 */
[C---:B------:R-:W-:Y:S01]  /*1b70*/  IMAD R0, R21.reuse, -0x800000, R0 ;  /* 0xff80000015007824 */ /* 0x040fe200078e0200 */
[----:B------:R-:W-:Y:S01]  /*1b80*/  IADD3 R21, PT, PT, R21, 0x7f, -R5 ;  /* 0x0000007f15157810 */ /* 0x000fe20007ffe805 */
[----:B------:R-:W0:Y:S01]  /*1b90*/  MUFU.RCP R3, R22 ;  /* 0x0000001600037308 */ /* 0x000e220000001000 */
[----:B------:R-:W-:-:S03]  /*1ba0*/  FADD.FTZ R19, -R22, -RZ ;  /* 0x800000ff16137221 */ /* 0x000fc60000010100 */
[----:B------:R-:W-:Y:S02]  /*1bb0*/  IMAD.IADD R21, R21, 0x1, R18 ;  /* 0x0000000115157824 */ /* 0x000fe400078e0212 */
[----:B0-----:R-:W-:-:S04]  /*1bc0*/  FFMA R20, R3, R19, 1 ;  /* 0x3f80000003147423 */ /* 0x001fc80000000013 */
[----:B------:R-:W-:-:S04]  /*1bd0*/  FFMA R3, R3, R20, R3 ;  /* 0x0000001403037223 */ /* 0x000fc80000000003 */
[----:B------:R-:W-:-:S04]  /*1be0*/  FFMA R20, R0, R3, RZ ;  /* 0x0000000300147223 */ /* 0x000fc800000000ff */
[----:B------:R-:W-:-:S04]  /*1bf0*/  FFMA R23, R19, R20, R0 ;  /* 0x0000001413177223 */ /* 0x000fc80000000000 */
[----:B------:R-:W-:-:S04]  /*1c00*/  FFMA R20, R3, R23, R20 ;  /* 0x0000001703147223 */ /* 0x000fc80000000014 */
[----:B------:R-:W-:-:S04]  /*1c10*/  FFMA R19, R19, R20, R0 ;  /* 0x0000001413137223 */ /* 0x000fc80000000000 */
[----:B------:R-:W-:-:S05]  /*1c20*/  FFMA R0, R3, R19, R20 ;  /* 0x0000001303007223 */ /* 0x000fca0000000014 */
[----:B------:R-:W-:-:S04]  /*1c30*/  SHF.R.U32.HI R5, RZ, 0x17, R0 ;  /* 0x00000017ff057819 */ /* 0x000fc80000011600 */
[----:B------:R-:W-:-:S05]  /*1c40*/  LOP3.LUT R5, R5, 0xff, RZ, 0xc0, !PT ;  /* 0x000000ff05057812 */ /* 0x000fca00078ec0ff */
[----:B------:R-:W-:-:S04]  /*1c50*/  IMAD.IADD R22, R5, 0x1, R21 ;  /* 0x0000000105167824 */ /* 0x000fc800078e0215 */
[----:B------:R-:W-:-:S05]  /*1c60*/  VIADD R5, R22, 0xffffffff ;  /* 0xffffffff16057836 */ /* 0x000fca0000000000 */
[----:B------:R-:W-:-:S13]  /*1c70*/  ISETP.GE.U32.AND P0, PT, R5, 0xfe, PT ;  /* 0x000000fe0500780c */ /* 0x000fda0003f06070 */
[----:B------:R-:W-:Y:S05]  /*1c80*/  @!P0 BRA `(.L_x_33) ;  /* 0x0000000000808947 */ /* 0x000fea0003800000 */
[----:B------:R-:W-:-:S13]  /*1c90*/  ISETP.GT.AND P0, PT, R22, 0xfe, PT ;  /* 0x000000fe1600780c */ /* 0x000fda0003f04270 */
[----:B------:R-:W-:Y:S05]  /*1ca0*/  @P0 BRA `(.L_x_34) ;  /* 0x00000000006c0947 */ /* 0x000fea0003800000 */
[----:B------:R-:W-:-:S13]  /*1cb0*/  ISETP.GE.AND P0, PT, R22, 0x1, PT ;  /* 0x000000011600780c */ /* 0x000fda0003f06270 */
[----:B------:R-:W-:Y:S05]  /*1cc0*/  @P0 BRA `(.L_x_35) ;  /* 0x0000000000740947 */ /* 0x000fea0003800000 */
[----:B------:R-:W-:Y:S02]  /*1cd0*/  ISETP.GE.AND P0, PT, R22, -0x18, PT ;  /* 0xffffffe81600780c */ /* 0x000fe40003f06270 */
[----:B------:R-:W-:-:S11]  /*1ce0*/  LOP3.LUT R0, R0, 0x80000000, RZ, 0xc0, !PT ;  /* 0x8000000000007812 */ /* 0x000fd600078ec0ff */
[----:B------:R-:W-:Y:S05]  /*1cf0*/  @!P0 BRA `(.L_x_35) ;  /* 0x0000000000688947 */ /* 0x000fea0003800000 */
[-CC-:B------:R-:W-:Y:S01]  /*1d00*/  FFMA.RZ R5, R3, R19.reuse, R20.reuse ;  /* 0x0000001303057223 */ /* 0x180fe2000000c014 */
[C---:B------:R-:W-:Y:S02]  /*1d10*/  ISETP.NE.AND P2, PT, R22.reuse, RZ, PT ;  /* 0x000000ff1600720c */ /* 0x040fe40003f45270 */
[C---:B------:R-:W-:Y:S02]  /*1d20*/  ISETP.NE.AND P1, PT, R22.reuse, RZ, PT ;  /* 0x000000ff1600720c */ /* 0x040fe40003f25270 */
[----:B------:R-:W-:Y:S01]  /*1d30*/  LOP3.LUT R18, R5, 0x7fffff, RZ, 0xc0, !PT ;  /* 0x007fffff05127812 */ /* 0x000fe200078ec0ff */
[CCC-:B------:R-:W-:Y:S01]  /*1d40*/  FFMA.RP R5, R3.reuse, R19.reuse, R20.reuse ;  /* 0x0000001303057223 */ /* 0x1c0fe20000008014 */
[----:B------:R-:W-:Y:S01]  /*1d50*/  FFMA.RM R20, R3, R19, R20 ;  /* 0x0000001303147223 */ /* 0x000fe20000004014 */
[----:B------:R-:W-:Y:S01]  /*1d60*/  VIADD R3, R22, 0x20 ;  /* 0x0000002016037836 */ /* 0x000fe20000000000 */
[----:B------:R-:W-:Y:S01]  /*1d70*/  LOP3.LUT R18, R18, 0x800000, RZ, 0xfc, !PT ;  /* 0x0080000012127812 */ /* 0x000fe200078efcff */
[----:B------:R-:W-:-:S02]  /*1d80*/  IMAD.MOV R19, RZ, RZ, -R22 ;  /* 0x000000ffff137224 */ /* 0x000fc400078e0a16 */
[----:B------:R-:W-:Y:S02]  /*1d90*/  FSETP.NEU.FTZ.AND P0, PT, R5, R20, PT ;  /* 0x000000140500720b */ /* 0x000fe40003f1d000 */
[----:B------:R-:W-:Y:S02]  /*1da0*/  SHF.L.U32 R3, R18, R3, RZ ;  /* 0x0000000312037219 */ /* 0x000fe400000006ff */
[----:B------:R-:W-:Y:S02]  /*1db0*/  SEL R5, R19, RZ, P2 ;  /* 0x000000ff13057207 */ /* 0x000fe40001000000 */
[----:B------:R-:W-:Y:S02]  /*1dc0*/  ISETP.NE.AND P1, PT, R3, RZ, P1 ;  /* 0x000000ff0300720c */ /* 0x000fe40000f25270 */
[----:B------:R-:W-:Y:S02]  /*1dd0*/  SHF.R.U32.HI R5, RZ, R5, R18 ;  /* 0x00000005ff057219 */ /* 0x000fe40000011612 */
[----:B------:R-:W-:-:S02]  /*1de0*/  PLOP3.LUT P0, PT, P0, P1, PT, 0xf8, 0x8f ;  /* 0x00000000008f781c */ /* 0x000fc40000703f70 */
[----:B------:R-:W-:Y:S02]  /*1df0*/  SHF.R.U32.HI R18, RZ, 0x1, R5 ;  /* 0x00000001ff127819 */ /* 0x000fe40000011605 */
[----:B------:R-:W-:-:S04]  /*1e00*/  SEL R3, RZ, 0x1, !P0 ;  /* 0x00000001ff037807 */ /* 0x000fc80004000000 */
[----:B------:R-:W-:-:S04]  /*1e10*/  LOP3.LUT R20, R3, 0x1, R18, 0xf8, !PT ;  /* 0x0000000103147812 */ /* 0x000fc800078ef812 */
[----:B------:R-:W-:-:S05]  /*1e20*/  LOP3.LUT R5, R20, R5, RZ, 0xc0, !PT ;  /* 0x0000000514057212 */ /* 0x000fca00078ec0ff */
[----:B------:R-:W-:-:S05]  /*1e30*/  IMAD.IADD R5, R18, 0x1, R5 ;  /* 0x0000000112057824 */ /* 0x000fca00078e0205 */
[----:B------:R-:W-:Y:S01]  /*1e40*/  LOP3.LUT R0, R5, R0, RZ, 0xfc, !PT ;  /* 0x0000000005007212 */ /* 0x000fe200078efcff */
[----:B------:R-:W-:Y:S06]  /*1e50*/  BRA `(.L_x_35) ;  /* 0x0000000000107947 */ /* 0x000fec0003800000 */
.L_x_34:
[----:B------:R-:W-:-:S04]  /*1e60*/  LOP3.LUT R0, R0, 0x80000000, RZ, 0xc0, !PT ;  /* 0x8000000000007812 */ /* 0x000fc800078ec0ff */
[----:B------:R-:W-:Y:S01]  /*1e70*/  LOP3.LUT R0, R0, 0x7f800000, RZ, 0xfc, !PT ;  /* 0x7f80000000007812 */ /* 0x000fe200078efcff */
[----:B------:R-:W-:Y:S06]  /*1e80*/  BRA `(.L_x_35) ;  /* 0x0000000000047947 */ /* 0x000fec0003800000 */
.L_x_33:
[----:B------:R-:W-:-:S07]  /*1e90*/  IMAD R0, R21, 0x800000, R0 ;  /* 0x0080000015007824 */ /* 0x000fce00078e0200 */
.L_x_35:
[----:B------:R-:W-:Y:S05]  /*1ea0*/  BSYNC.RECONVERGENT B2 ;  /* 0x0000000000027941 */ /* 0x000fea0003800200 */
.L_x_32:
[----:B------:R-:W-:Y:S05]  /*1eb0*/  BRA `(.L_x_36) ;  /* 0x0000000000207947 */ /* 0x000fea0003800000 */
.L_x_31:
[----:B------:R-:W-:-:S04]  /*1ec0*/  LOP3.LUT R0, R3, 0x80000000, R0, 0x48, !PT ;  /* 0x8000000003007812 */ /* 0x000fc800078e4800 */
[----:B------:R-:W-:Y:S01]  /*1ed0*/  LOP3.LUT R0, R0, 0x7f800000, RZ, 0xfc, !PT ;  /* 0x7f80000000007812 */ /* 0x000fe200078efcff */
[----:B------:R-:W-:Y:S06]  /*1ee0*/  BRA `(.L_x_36) ;  /* 0x0000000000147947 */ /* 0x000fec0003800000 */
.L_x_30:
[----:B------:R-:W-:Y:S01]  /*1ef0*/  LOP3.LUT R0, R3, 0x80000000, R0, 0x48, !PT ;  /* 0x8000000003007812 */ /* 0x000fe200078e4800 */
[----:B------:R-:W-:Y:S06]  /*1f00*/  BRA `(.L_x_36) ;  /* 0x00000000000c7947 */ /* 0x000fec0003800000 */
.L_x_29:
[----:B------:R-:W0:Y:S01]  /*1f10*/  MUFU.RSQ R0, -QNAN ;  /* 0xffc0000000007908 */ /* 0x000e220000001400 */
[----:B------:R-:W-:Y:S05]  /*1f20*/  BRA `(.L_x_36) ;  /* 0x0000000000047947 */ /* 0x000fea0003800000 */
.L_x_28:
[----:B------:R-:W-:-:S07]  /*1f30*/  FADD.FTZ R0, R0, R3 ;  /* 0x0000000300007221 */ /* 0x000fce0000010000 */
.L_x_36:
[----:B------:R-:W-:Y:S05]  /*1f40*/  BSYNC.RECONVERGENT B1 ;  /* 0x0000000000017941 */ /* 0x000fea0003800200 */
.L_x_26:
[----:B------:R-:W-:-:S04]  /*1f50*/  IMAD.MOV.U32 R5, RZ, RZ, 0x0 ;  /* 0x00000000ff057424 */ /* 0x000fc800078e00ff */
[----:B0-----:R-:W-:Y:S05]  /*1f60*/  RET.REL.NODEC R4 `(Ray) ;  /* 0xffffffe004247950 */ /* 0x001fea0003c3ffff */
        .type           $Ray$__internal_trig_reduction_slowpathd,@function
        .size           $Ray$__internal_trig_reduction_slowpathd,(.L_x_47 - $Ray$__internal_trig_reduction_slowpathd)
$Ray$__internal_trig_reduction_slowpathd:
[--C-:B------:R-:W-:Y:S01]  /*1f70*/  SHF.R.U32.HI R3, RZ, 0x14, R13.reuse ;  /* 0x00000014ff037819 */ /* 0x100fe2000001160d */
[----:B------:R-:W-:Y:S02]  /*1f80*/  IMAD.MOV.U32 R9, RZ, RZ, R12 ;  /* 0x000000ffff097224 */ /* 0x000fe400078e000c */
[----:B------:R-:W-:Y:S01]  /*1f90*/  IMAD.MOV.U32 R8, RZ, RZ, R13 ;  /* 0x000000ffff087224 */ /* 0x000fe200078e000d */
[----:B------:R-:W-:Y:S01]  /*1fa0*/  LOP3.LUT R4, R3, 0x7ff, RZ, 0xc0, !PT ;  /* 0x000007ff03047812 */ /* 0x000fe200078ec0ff */
[----:B------:R-:W-:-:S03]  /*1fb0*/  IMAD.MOV.U32 R5, RZ, RZ, RZ ;  /* 0x000000ffff057224 */ /* 0x000fc600078e00ff */
[----:B------:R-:W-:-:S13]  /*1fc0*/  ISETP.NE.AND P0, PT, R4, 0x7ff, PT ;  /* 0x000007ff0400780c */ /* 0x000fda0003f05270 */
[----:B------:R-:W-:Y:S05]  /*1fd0*/  @!P0 BRA `(.L_x_37) ;  /* 0x0000000800508947 */ /* 0x000fea0003800000 */
[----:B------:R-:W-:Y:S01]  /*1fe0*/  VIADD R5, R4, 0xfffffc00 ;  /* 0xfffffc0004057836 */ /* 0x000fe20000000000 */
[----:B------:R-:W-:Y:S01]  /*1ff0*/  BSSY.RECONVERGENT B1, `(.L_x_38) ;  /* 0x0000031000017945 */ /* 0x000fe20003800200 */
[----:B------:R-:W-:Y:S01]  /*2000*/  IMAD.MOV.U32 R7, RZ, RZ, R13 ;  /* 0x000000ffff077224 */ /* 0x000fe200078e000d */
[----:B------:R-:W-:Y:S01]  /*2010*/  CS2R R16, SRZ ;  /* 0x0000000000107805 */ /* 0x000fe2000001ff00 */
[----:B------:R-:W-:Y:S01]  /*2020*/  VIADD R6, R1, 0x20 ;  /* 0x0000002001067836 */ /* 0x000fe20000000000 */
[----:B------:R-:W-:Y:S02]  /*2030*/  SHF.R.U32.HI R4, RZ, 0x6, R5 ;  /* 0x00000006ff047819 */ /* 0x000fe40000011605 */
[----:B------:R-:W-:Y:S02]  /*2040*/  ISETP.GE.U32.AND P0, PT, R5, 0x80, PT ;  /* 0x000000800500780c */ /* 0x000fe40003f06070 */
[C---:B------:R-:W-:Y:S02]  /*2050*/  IADD3 R5, PT, PT, -R4.reuse, 0x13, RZ ;  /* 0x0000001304057810 */ /* 0x040fe40007ffe1ff */
[----:B------:R-:W-:-:S02]  /*2060*/  IADD3 R21, PT, PT, -R4, 0xf, RZ ;  /* 0x0000000f04157810 */ /* 0x000fc40007ffe1ff */
[----:B------:R-:W-:-:S04]  /*2070*/  SEL R5, R5, 0x12, P0 ;  /* 0x0000001205057807 */ /* 0x000fc80000000000 */
[----:B------:R-:W-:-:S13]  /*2080*/  ISETP.GE.AND P0, PT, R21, R5, PT ;  /* 0x000000051500720c */ /* 0x000fda0003f06270 */
[----:B------:R-:W-:Y:S05]  /*2090*/  @P0 BRA `(.L_x_39) ;  /* 0x0000000000980947 */ /* 0x000fea0003800000 */
[----:B------:R-:W0:Y:S01]  /*20a0*/  LDC.64 R14, c[0x0][0x358] ;  /* 0x0000d600ff0e7b82 */ /* 0x000e220000000a00 */
[C---:B------:R-:W-:Y:S01]  /*20b0*/  SHF.L.U64.HI R8, R9.reuse, 0xb, R8 ;  /* 0x0000000b09087819 */ /* 0x040fe20000010208 */
[----:B------:R-:W-:Y:S01]  /*20c0*/  BSSY.RECONVERGENT B2, `(.L_x_40) ;  /* 0x0000022000027945 */ /* 0x000fe20003800200 */
[----:B------:R-:W-:Y:S01]  /*20d0*/  IMAD.SHL.U32 R9, R9, 0x800, RZ ;  /* 0x0000080009097824 */ /* 0x000fe200078e00ff */
[----:B------:R-:W-:Y:S01]  /*20e0*/  IADD3 R10, PT, PT, RZ, -R4, -R5 ;  /* 0x80000004ff0a7210 */ /* 0x000fe20007ffe805 */
[----:B------:R-:W-:Y:S01]  /*20f0*/  IMAD.MOV.U32 R11, RZ, RZ, RZ ;  /* 0x000000ffff0b7224 */ /* 0x000fe200078e00ff */
[----:B------:R-:W-:Y:S02]  /*2100*/  CS2R R16, SRZ ;  /* 0x0000000000107805 */ /* 0x000fe4000001ff00 */
[----:B------:R-:W-:-:S07]  /*2110*/  LOP3.LUT R8, R8, 0x80000000, RZ, 0xfc, !PT ;  /* 0x8000000008087812 */ /* 0x000fce00078efcff */
.L_x_41:
[----:B------:R-:W1:Y:S01]  /*2120*/  LDC.64 R18, c[0x4][0x8] ;  /* 0x01000200ff127b82 */ /* 0x000e620000000a00 */
[----:B0-----:R-:W-:Y:S02]  /*2130*/  R2UR UR4, R14 ;  /* 0x000000000e0472ca */ /* 0x001fe400000e0000 */
[----:B------:R-:W-:Y:S01]  /*2140*/  R2UR UR5, R15 ;  /* 0x000000000f0572ca */ /* 0x000fe200000e0000 */
[----:B-1----:R-:W-:-:S12]  /*2150*/  IMAD.WIDE R18, R21, 0x8, R18 ;  /* 0x0000000815127825 */ /* 0x002fd800078e0212 */
[----:B------:R-:W2:Y:S01]  /*2160*/  LDG.E.64.CONSTANT R18, desc[UR4][R18.64] ;  /* 0x0000000412127981 */ /* 0x000ea2000c1e9b00 */
[----:B------:R-:W-:Y:S02]  /*2170*/  VIADD R10, R10, 0x1 ;  /* 0x000000010a0a7836 */ /* 0x000fe40000000000 */
[----:B------:R-:W-:Y:S02]  /*2180*/  VIADD R21, R21, 0x1 ;  /* 0x0000000115157836 */ /* 0x000fe40000000000 */
[----:B--2---:R-:W-:-:S04]  /*2190*/  IMAD.WIDE.U32 R16, P2, R18, R9, R16 ;  /* 0x0000000912107225 */ /* 0x004fc80007840010 */
[----:B------:R-:W-:Y:S02]  /*21a0*/  IMAD R23, R18, R8, RZ ;  /* 0x0000000812177224 */ /* 0x000fe400078e02ff */
[CC--:B------:R-:W-:Y:S02]  /*21b0*/  IMAD R20, R19.reuse, R9.reuse, RZ ;  /* 0x0000000913147224 */ /* 0x0c0fe400078e02ff */
[----:B------:R-:W-:Y:S01]  /*21c0*/  IMAD.HI.U32 R25, R19, R9, RZ ;  /* 0x0000000913197227 */ /* 0x000fe200078e00ff */
[----:B------:R-:W-:-:S03]  /*21d0*/  IADD3 R17, P0, PT, R23, R17, RZ ;  /* 0x0000001117117210 */ /* 0x000fc60007f1e0ff */
[----:B------:R-:W-:Y:S01]  /*21e0*/  IMAD R23, R11, 0x8, R6 ;  /* 0x000000080b177824 */ /* 0x000fe200078e0206 */
[----:B------:R-:W-:Y:S01]  /*21f0*/  IADD3 R17, P1, PT, R20, R17, RZ ;  /* 0x0000001114117210 */ /* 0x000fe20007f3e0ff */
[----:B------:R-:W-:-:S04]  /*2200*/  IMAD.HI.U32 R20, R18, R8, RZ ;  /* 0x0000000812147227 */ /* 0x000fc800078e00ff */
[----:B------:R-:W-:Y:S01]  /*2210*/  IMAD.X R18, RZ, RZ, R20, P2 ;  /* 0x000000ffff127224 */ /* 0x000fe200010e0614 */
[----:B------:R0:W-:Y:S01]  /*2220*/  STL.64 [R23], R16 ;  /* 0x0000001017007387 */ /* 0x0001e20000100a00 */
[----:B------:R-:W-:-:S03]  /*2230*/  IMAD.HI.U32 R20, R19, R8, RZ ;  /* 0x0000000813147227 */ /* 0x000fc600078e00ff */
[----:B------:R-:W-:Y:S01]  /*2240*/  IADD3.X R18, P0, PT, R25, R18, RZ, P0, !PT ;  /* 0x0000001219127210 */ /* 0x000fe2000071e4ff */
[----:B------:R-:W-:Y:S02]  /*2250*/  IMAD R19, R19, R8, RZ ;  /* 0x0000000813137224 */ /* 0x000fe400078e02ff */
[----:B------:R-:W-:-:S03]  /*2260*/  VIADD R11, R11, 0x1 ;  /* 0x000000010b0b7836 */ /* 0x000fc60000000000 */
[----:B------:R-:W-:Y:S01]  /*2270*/  IADD3.X R19, P1, PT, R19, R18, RZ, P1, !PT ;  /* 0x0000001213137210 */ /* 0x000fe20000f3e4ff */
[----:B------:R-:W-:Y:S01]  /*2280*/  IMAD.X R18, RZ, RZ, R20, P0 ;  /* 0x000000ffff127224 */ /* 0x000fe200000e0614 */
[----:B------:R-:W-:-:S03]  /*2290*/  ISETP.NE.AND P0, PT, R10, -0xf, PT ;  /* 0xfffffff10a00780c */ /* 0x000fc60003f05270 */
[----:B------:R-:W-:Y:S02]  /*22a0*/  IMAD.X R18, RZ, RZ, R18, P1 ;  /* 0x000000ffff127224 */ /* 0x000fe400008e0612 */
[----:B0-----:R-:W-:Y:S02]  /*22b0*/  IMAD.MOV.U32 R16, RZ, RZ, R19 ;  /* 0x000000ffff107224 */ /* 0x001fe400078e0013 */
[----:B------:R-:W-:-:S06]  /*22c0*/  IMAD.MOV.U32 R17, RZ, RZ, R18 ;  /* 0x000000ffff117224 */ /* 0x000fcc00078e0012 */
[----:B------:R-:W-:Y:S05]  /*22d0*/  @P0 BRA `(.L_x_41) ;  /* 0xfffffffc00900947 */ /* 0x000fea000383ffff */
[----:B------:R-:W-:Y:S05]  /*22e0*/  BSYNC.RECONVERGENT B2 ;  /* 0x0000000000027941 */ /* 0x000fea0003800200 */
.L_x_40:
[----:B------:R-:W-:-:S07]  /*22f0*/  IMAD.MOV.U32 R21, RZ, RZ, R5 ;  /* 0x000000ffff157224 */ /* 0x000fce00078e0005 */
.L_x_39:
[----:B------:R-:W-:Y:S05]  /*2300*/  BSYNC.RECONVERGENT B1 ;  /* 0x0000000000017941 */ /* 0x000fea0003800200 */
.L_x_38:
[----:B------:R-:W-:Y:S01]  /*2310*/  LOP3.LUT P0, R19, R3, 0x3f, RZ, 0xc0, !PT ;  /* 0x0000003f03137812 */ /* 0x000fe2000780c0ff */
[----:B------:R-:W-:-:S04]  /*2320*/  IMAD.IADD R21, R4, 0x1, R21 ;  /* 0x0000000104157824 */ /* 0x000fc800078e0215 */
[----:B------:R-:W-:-:S05]  /*2330*/  IMAD.U32 R21, R21, 0x8, R6 ;  /* 0x0000000815157824 */ /* 0x000fca00078e0006 */
[----:B------:R0:W-:Y:S04]  /*2340*/  STL.64 [R21+-0x78], R16 ;  /* 0xffff881015007387 */ /* 0x0001e80000100a00 */
[----:B------:R-:W2:Y:S04]  /*2350*/  @P0 LDL.64 R10, [R1+0x28] ;  /* 0x00002800010a0983 */ /* 0x000ea80000100a00 */
[----:B------:R-:W3:Y:S04]  /*2360*/  LDL.64 R8, [R1+0x30] ;  /* 0x0000300001087983 */ /* 0x000ee80000100a00 */
[----:B------:R-:W0:Y:S01]  /*2370*/  LDL.64 R4, [R1+0x38] ;  /* 0x0000380001047983 */ /* 0x000e220000100a00 */
[----:B------:R-:W-:Y:S01]  /*2380*/  @P0 LOP3.LUT R3, R3, 0x3f, RZ, 0xc, !PT ;  /* 0x0000003f03030812 */ /* 0x000fe200078e0cff */
[----:B------:R-:W-:Y:S01]  /*2390*/  BSSY.RECONVERGENT B1, `(.L_x_42) ;  /* 0x0000034000017945 */ /* 0x000fe20003800200 */
[----:B--2---:R-:W-:-:S02]  /*23a0*/  @P0 SHF.R.U64 R6, R10, 0x1, R11 ;  /* 0x000000010a060819 */ /* 0x004fc4000000120b */
[----:B------:R-:W-:Y:S02]  /*23b0*/  @P0 SHF.R.U32.HI R10, RZ, 0x1, R11 ;  /* 0x00000001ff0a0819 */ /* 0x000fe4000001160b */
[----:B---3--:R-:W-:Y:S02]  /*23c0*/  @P0 SHF.L.U32 R11, R8, R19, RZ ;  /* 0x00000013080b0219 */ /* 0x008fe400000006ff */
[----:B------:R-:W-:Y:S02]  /*23d0*/  @P0 SHF.R.U64 R6, R6, R3, R10 ;  /* 0x0000000306060219 */ /* 0x000fe4000000120a */
[--C-:B------:R-:W-:Y:S02]  /*23e0*/  @P0 SHF.R.U32.HI R18, RZ, 0x1, R9.reuse ;  /* 0x00000001ff120819 */ /* 0x100fe40000011609 */
[C-C-:B------:R-:W-:Y:S02]  /*23f0*/  @P0 SHF.R.U64 R14, R8.reuse, 0x1, R9.reuse ;  /* 0x00000001080e0819 */ /* 0x140fe40000001209 */
[----:B------:R-:W-:-:S02]  /*2400*/  @P0 SHF.L.U64.HI R15, R8, R19, R9 ;  /* 0x00000013080f0219 */ /* 0x000fc40000010209 */
[----:B------:R-:W-:Y:S02]  /*2410*/  @P0 SHF.R.U32.HI R10, RZ, R3, R10 ;  /* 0x00000003ff0a0219 */ /* 0x000fe4000001160a */
[----:B------:R-:W-:Y:S02]  /*2420*/  @P0 LOP3.LUT R8, R11, R6, RZ, 0xfc, !PT ;  /* 0x000000060b080212 */ /* 0x000fe400078efcff */
[----:B0-----:R-:W-:Y:S02]  /*2430*/  @P0 SHF.L.U32 R16, R4, R19, RZ ;  /* 0x0000001304100219 */ /* 0x001fe400000006ff */
[----:B------:R-:W-:Y:S01]  /*2440*/  @P0 SHF.R.U64 R17, R14, R3, R18 ;  /* 0x000000030e110219 */ /* 0x000fe20000001212 */
[----:B------:R-:W-:Y:S01]  /*2450*/  IMAD.SHL.U32 R11, R8, 0x4, RZ ;  /* 0x00000004080b7824 */ /* 0x000fe200078e00ff */
[----:B------:R-:W-:Y:S02]  /*2460*/  @P0 LOP3.LUT R9, R15, R10, RZ, 0xfc, !PT ;  /* 0x0000000a0f090212 */ /* 0x000fe400078efcff */
[----:B------:R-:W-:-:S02]  /*2470*/  @P0 SHF.L.U64.HI R6, R4, R19, R5 ;  /* 0x0000001304060219 */ /* 0x000fc40000010205 */
[----:B------:R-:W-:Y:S02]  /*2480*/  @P0 SHF.R.U32.HI R3, RZ, R3, R18 ;  /* 0x00000003ff030219 */ /* 0x000fe40000011612 */
[----:B------:R-:W-:Y:S02]  /*2490*/  @P0 LOP3.LUT R4, R16, R17, RZ, 0xfc, !PT ;  /* 0x0000001110040212 */ /* 0x000fe400078efcff */
[----:B------:R-:W-:Y:S02]  /*24a0*/  SHF.L.U64.HI R15, R8, 0x2, R9 ;  /* 0x00000002080f7819 */ /* 0x000fe40000010209 */
[----:B------:R-:W-:Y:S02]  /*24b0*/  @P0 LOP3.LUT R5, R6, R3, RZ, 0xfc, !PT ;  /* 0x0000000306050212 */ /* 0x000fe400078efcff */
[----:B------:R-:W-:Y:S02]  /*24c0*/  SHF.L.W.U32.HI R9, R9, 0x2, R4 ;  /* 0x0000000209097819 */ /* 0x000fe40000010e04 */
[----:B------:R-:W-:-:S02]  /*24d0*/  IADD3 RZ, P0, PT, RZ, -R11, RZ ;  /* 0x8000000bffff7210 */ /* 0x000fc40007f1e0ff */
[----:B------:R-:W-:Y:S02]  /*24e0*/  LOP3.LUT R3, RZ, R15, RZ, 0x33, !PT ;  /* 0x0000000fff037212 */ /* 0x000fe400078e33ff */
[----:B------:R-:W-:Y:S02]  /*24f0*/  SHF.L.W.U32.HI R4, R4, 0x2, R5 ;  /* 0x0000000204047819 */ /* 0x000fe40000010e05 */
[----:B------:R-:W-:Y:S02]  /*2500*/  LOP3.LUT R6, RZ, R9, RZ, 0x33, !PT ;  /* 0x00000009ff067212 */ /* 0x000fe400078e33ff */
[----:B------:R-:W-:Y:S02]  /*2510*/  IADD3.X R8, P0, PT, RZ, R3, RZ, P0, !PT ;  /* 0x00000003ff087210 */ /* 0x000fe4000071e4ff */
[----:B------:R-:W-:Y:S02]  /*2520*/  LOP3.LUT R3, RZ, R4, RZ, 0x33, !PT ;  /* 0x00000004ff037212 */ /* 0x000fe400078e33ff */
[----:B------:R-:W-:-:S02]  /*2530*/  IADD3.X R10, P1, PT, RZ, R6, RZ, P0, !PT ;  /* 0x00000006ff0a7210 */ /* 0x000fc4000073e4ff */
[----:B------:R-:W-:-:S03]  /*2540*/  ISETP.GT.U32.AND P2, PT, R9, -0x1, PT ;  /* 0xffffffff0900780c */ /* 0x000fc60003f44070 */
[----:B------:R-:W-:Y:S01]  /*2550*/  IMAD.X R3, RZ, RZ, R3, P1 ;  /* 0x000000ffff037224 */ /* 0x000fe200008e0603 */
[----:B------:R-:W-:-:S04]  /*2560*/  ISETP.GT.AND.EX P0, PT, R4, -0x1, PT, P2 ;  /* 0xffffffff0400780c */ /* 0x000fc80003f04320 */
[----:B------:R-:W-:Y:S02]  /*2570*/  SEL R6, R4, R3, P0 ;  /* 0x0000000304067207 */ /* 0x000fe40000000000 */
[----:B------:R-:W-:Y:S02]  /*2580*/  SEL R19, R9, R10, P0 ;  /* 0x0000000a09137207 */ /* 0x000fe40000000000 */
[----:B------:R-:W-:Y:S02]  /*2590*/  ISETP.NE.U32.AND P1, PT, R6, RZ, PT ;  /* 0x000000ff0600720c */ /* 0x000fe40003f25070 */
[----:B------:R-:W-:Y:S02]  /*25a0*/  SEL R8, R15, R8, P0 ;  /* 0x000000080f087207 */ /* 0x000fe40000000000 */
[----:B------:R-:W-:Y:S01]  /*25b0*/  SEL R9, R19, R6, !P1 ;  /* 0x0000000613097207 */ /* 0x000fe20004800000 */
[----:B------:R-:W-:-:S05]  /*25c0*/  @!P0 IMAD.MOV R11, RZ, RZ, -R11 ;  /* 0x000000ffff0b8224 */ /* 0x000fca00078e0a0b */
[----:B------:R-:W0:Y:S02]  /*25d0*/  FLO.U32 R9, R9 ;  /* 0x0000000900097300 */ /* 0x000e2400000e0000 */
[C---:B0-----:R-:W-:Y:S02]  /*25e0*/  IADD3 R10, PT, PT, -R9.reuse, 0x1f, RZ ;  /* 0x0000001f090a7810 */ /* 0x041fe40007ffe1ff */
[----:B------:R-:W-:-:S03]  /*25f0*/  IADD3 R3, PT, PT, -R9, 0x3f, RZ ;  /* 0x0000003f09037810 */ /* 0x000fc60007ffe1ff */
[----:B------:R-:W-:-:S05]  /*2600*/  @P1 IMAD.MOV R3, RZ, RZ, R10 ;  /* 0x000000ffff031224 */ /* 0x000fca00078e020a */
[----:B------:R-:W-:-:S13]  /*2610*/  ISETP.NE.AND P1, PT, R3, RZ, PT ;  /* 0x000000ff0300720c */ /* 0x000fda0003f25270 */
[----:B------:R-:W-:Y:S05]  /*2620*/  @!P1 BRA `(.L_x_43) ;  /* 0x0000000000289947 */ /* 0x000fea0003800000 */
[--C-:B------:R-:W-:Y:S02]  /*2630*/  SHF.R.U64 R11, R11, 0x1, R8.reuse ;  /* 0x000000010b0b7819 */ /* 0x100fe40000001208 */
[C---:B------:R-:W-:Y:S02]  /*2640*/  LOP3.LUT R9, R3.reuse, 0x3f, RZ, 0xc0, !PT ;  /* 0x0000003f03097812 */ /* 0x040fe400078ec0ff */
[----:B------:R-:W-:Y:S02]  /*2650*/  SHF.R.U32.HI R15, RZ, 0x1, R8 ;  /* 0x00000001ff0f7819 */ /* 0x000fe40000011608 */
[----:B------:R-:W-:Y:S02]  /*2660*/  LOP3.LUT R8, R3, 0x3f, RZ, 0xc, !PT ;  /* 0x0000003f03087812 */ /* 0x000fe400078e0cff */
[CC--:B------:R-:W-:Y:S02]  /*2670*/  SHF.L.U64.HI R17, R19.reuse, R9.reuse, R6 ;  /* 0x0000000913117219 */ /* 0x0c0fe40000010206 */
[----:B------:R-:W-:-:S02]  /*2680*/  SHF.L.U32 R9, R19, R9, RZ ;  /* 0x0000000913097219 */ /* 0x000fc400000006ff */
[-CC-:B------:R-:W-:Y:S02]  /*2690*/  SHF.R.U64 R6, R11, R8.reuse, R15.reuse ;  /* 0x000000080b067219 */ /* 0x180fe4000000120f */
[----:B------:R-:W-:Y:S02]  /*26a0*/  SHF.R.U32.HI R8, RZ, R8, R15 ;  /* 0x00000008ff087219 */ /* 0x000fe4000001160f */
[----:B------:R-:W-:Y:S02]  /*26b0*/  LOP3.LUT R19, R9, R6, RZ, 0xfc, !PT ;  /* 0x0000000609137212 */ /* 0x000fe400078efcff */
[----:B------:R-:W-:-:S07]  /*26c0*/  LOP3.LUT R6, R17, R8, RZ, 0xfc, !PT ;  /* 0x0000000811067212 */ /* 0x000fce00078efcff */
.L_x_43:
[----:B------:R-:W-:Y:S05]  /*26d0*/  BSYNC.RECONVERGENT B1 ;  /* 0x0000000000017941 */ /* 0x000fea0003800200 */
.L_x_42:
[----:B------:R-:W-:Y:S01]  /*26e0*/  IMAD.WIDE.U32 R14, R19, 0x2168c235, RZ ;  /* 0x2168c235130e7825 */ /* 0x000fe200078e00ff */
[----:B------:R-:W-:-:S03]  /*26f0*/  SHF.R.U32.HI R5, RZ, 0x1e, R5 ;  /* 0x0000001eff057819 */ /* 0x000fc60000011605 */
[----:B------:R-:W-:Y:S01]  /*2700*/  IMAD.MOV.U32 R8, RZ, RZ, R15 ;  /* 0x000000ffff087224 */ /* 0x000fe200078e000f */
[----:B------:R-:W-:Y:S01]  /*2710*/  IADD3 RZ, P1, PT, R14, R14, RZ ;  /* 0x0000000e0eff7210 */ /* 0x000fe20007f3e0ff */
[----:B------:R-:W-:Y:S01]  /*2720*/  IMAD.MOV.U32 R9, RZ, RZ, RZ ;  /* 0x000000ffff097224 */ /* 0x000fe200078e00ff */
[----:B------:R-:W-:Y:S01]  /*2730*/  LEA.HI R5, R4, R5, RZ, 0x1 ;  /* 0x0000000504057211 */ /* 0x000fe200078f08ff */
[----:B------:R-:W-:-:S04]  /*2740*/  IMAD.HI.U32 R10, R6, -0x36f0255e, RZ ;  /* 0xc90fdaa2060a7827 */ /* 0x000fc800078e00ff */
[----:B------:R-:W-:-:S04]  /*2750*/  IMAD.WIDE.U32 R8, R19, -0x36f0255e, R8 ;  /* 0xc90fdaa213087825 */ /* 0x000fc800078e0008 */
[C---:B------:R-:W-:Y:S02]  /*2760*/  IMAD R11, R6.reuse, -0x36f0255e, RZ ;  /* 0xc90fdaa2060b7824 */ /* 0x040fe400078e02ff */
[----:B------:R-:W-:-:S04]  /*2770*/  IMAD.WIDE.U32 R8, P2, R6, 0x2168c235, R8 ;  /* 0x2168c23506087825 */ /* 0x000fc80007840008 */
[----:B------:R-:W-:Y:S01]  /*2780*/  IMAD.X R6, RZ, RZ, R10, P2 ;  /* 0x000000ffff067224 */ /* 0x000fe200010e060a */
[----:B------:R-:W-:Y:S02]  /*2790*/  IADD3 R9, P2, PT, R11, R9, RZ ;  /* 0x000000090b097210 */ /* 0x000fe40007f5e0ff */
[----:B------:R-:W-:Y:S02]  /*27a0*/  IADD3.X RZ, P1, PT, R8, R8, RZ, P1, !PT ;  /* 0x0000000808ff7210 */ /* 0x000fe40000f3e4ff */
[C---:B------:R-:W-:Y:S01]  /*27b0*/  ISETP.GT.U32.AND P3, PT, R9.reuse, RZ, PT ;  /* 0x000000ff0900720c */ /* 0x040fe20003f64070 */
[----:B------:R-:W-:Y:S01]  /*27c0*/  IMAD.X R6, RZ, RZ, R6, P2 ;  /* 0x000000ffff067224 */ /* 0x000fe200010e0606 */
[----:B------:R-:W-:-:S04]  /*27d0*/  IADD3.X R8, P2, PT, R9, R9, RZ, P1, !PT ;  /* 0x0000000909087210 */ /* 0x000fc80000f5e4ff */
[C---:B------:R-:W-:Y:S01]  /*27e0*/  ISETP.GT.AND.EX P1, PT, R6.reuse, RZ, PT, P3 ;  /* 0x000000ff0600720c */ /* 0x040fe20003f24330 */
[----:B------:R-:W-:-:S03]  /*27f0*/  IMAD.X R11, R6, 0x1, R6, P2 ;  /* 0x00000001060b7824 */ /* 0x000fc600010e0606 */
[----:B------:R-:W-:Y:S02]  /*2800*/  SEL R8, R8, R9, P1 ;  /* 0x0000000908087207 */ /* 0x000fe40000800000 */
[----:B------:R-:W-:Y:S02]  /*2810*/  SEL R9, R11, R6, P1 ;  /* 0x000000060b097207 */ /* 0x000fe40000800000 */
[----:B------:R-:W-:Y:S02]  /*2820*/  IADD3 R8, P2, PT, R8, 0x1, RZ ;  /* 0x0000000108087810 */ /* 0x000fe40007f5e0ff */
[----:B------:R-:W-:Y:S02]  /*2830*/  SEL R10, RZ, 0xffffffff, !P1 ;  /* 0xffffffffff0a7807 */ /* 0x000fe40004800000 */
[----:B------:R-:W-:Y:S01]  /*2840*/  LOP3.LUT P1, R6, R7, 0x80000000, RZ, 0xc0, !PT ;  /* 0x8000000007067812 */ /* 0x000fe2000782c0ff */
[----:B------:R-:W-:Y:S02]  /*2850*/  IMAD.X R9, RZ, RZ, R9, P2 ;  /* 0x000000ffff097224 */ /* 0x000fe400010e0609 */
[----:B------:R-:W-:Y:S01]  /*2860*/  IMAD.IADD R3, R10, 0x1, -R3 ;  /* 0x000000010a037824 */ /* 0x000fe200078e0a03 */
[----:B------:R-:W-:-:S02]  /*2870*/  @!P0 LOP3.LUT R6, R6, 0x80000000, RZ, 0x3c, !PT ;  /* 0x8000000006068812 */ /* 0x000fc400078e3cff */
[----:B------:R-:W-:Y:S01]  /*2880*/  SHF.R.U64 R8, R8, 0xa, R9 ;  /* 0x0000000a08087819 */ /* 0x000fe20000001209 */
[----:B------:R-:W-:-:S03]  /*2890*/  IMAD.SHL.U32 R3, R3, 0x100000, RZ ;  /* 0x0010000003037824 */ /* 0x000fc600078e00ff */
[----:B------:R-:W-:-:S03]  /*28a0*/  IADD3 R8, P2, PT, R8, 0x1, RZ ;  /* 0x0000000108087810 */ /* 0x000fc60007f5e0ff */
[----:B------:R-:W-:Y:S01]  /*28b0*/  @P1 IMAD.MOV R5, RZ, RZ, -R5 ;  /* 0x000000ffff051224 */ /* 0x000fe200078e0a05 */
[----:B------:R-:W-:-:S04]  /*28c0*/  LEA.HI.X R9, R9, RZ, RZ, 0x16, P2 ;  /* 0x000000ff09097211 */ /* 0x000fc800010fb4ff */
[--C-:B------:R-:W-:Y:S02]  /*28d0*/  SHF.R.U64 R7, R8, 0x1, R9.reuse ;  /* 0x0000000108077819 */ /* 0x100fe40000001209 */
[----:B------:R-:W-:Y:S02]  /*28e0*/  SHF.R.U32.HI R8, RZ, 0x1, R9 ;  /* 0x00000001ff087819 */ /* 0x000fe40000011609 */
[----:B------:R-:W-:-:S04]  /*28f0*/  IADD3 R9, P2, P3, RZ, RZ, R7 ;  /* 0x000000ffff097210 */ /* 0x000fc80007b5e007 */
[----:B------:R-:W-:-:S04]  /*2900*/  IADD3.X R3, PT, PT, R3, 0x3fe00000, R8, P2, P3 ;  /* 0x3fe0000003037810 */ /* 0x000fc800017e6408 */
[----:B------:R-:W-:-:S07]  /*2910*/  LOP3.LUT R8, R3, R6, RZ, 0xfc, !PT ;  /* 0x0000000603087212 */ /* 0x000fce00078efcff */
.L_x_37:
[----:B------:R-:W-:Y:S02]  /*2920*/  IMAD.MOV.U32 R3, RZ, RZ, R5 ;  /* 0x000000ffff037224 */ /* 0x000fe400078e0005 */
[----:B------:R-:W-:Y:S02]  /*2930*/  IMAD.MOV.U32 R4, RZ, RZ, R0 ;  /* 0x000000ffff047224 */ /* 0x000fe400078e0000 */
[----:B------:R-:W-:Y:S02]  /*2940*/  IMAD.MOV.U32 R5, RZ, RZ, 0x0 ;  /* 0x00000000ff057424 */ /* 0x000fe400078e00ff */
[----:B------:R-:W-:Y:S02]  /*2950*/  IMAD.MOV.U32 R14, RZ, RZ, R9 ;  /* 0x000000ffff0e7224 */ /* 0x000fe400078e0009 */
[----:B------:R-:W-:Y:S01]  /*2960*/  IMAD.MOV.U32 R15, RZ, RZ, R8 ;  /* 0x000000ffff0f7224 */ /* 0x000fe200078e0008 */
[----:B------:R-:W-:Y:S06]  /*2970*/  RET.REL.NODEC R4 `(Ray) ;  /* 0xffffffd404a07950 */ /* 0x000fec0003c3ffff */
.L_x_44:
[----:B------:R-:W-:-:S00]  /*2980*/  BRA `(.L_x_44) ;  /* 0xfffffffc00fc7947 */ /* 0x000fc0000383ffff */
[----:B------:R-:W-:-:S00]  /*2990*/  NOP ;  /* 0x0000000000007918 */ /* 0x000fc00000000000 */
        /* <DEDUP_REMOVED lines=14> */
.L_x_47:


//--------------------- .nv.global.init           --------------------------
	.section	.nv.global.init,"aw",@progbits
	.align	16
.nv.global.init:
	.type		__cudart_sin_cos_coeffs,@object
	.size		__cudart_sin_cos_coeffs,(__cudart_i2opi_d - __cudart_sin_cos_coeffs)
__cudart_sin_cos_coeffs:
        /*0000*/ 	.byte	0x46, 0xd2, 0xb0, 0x2c, 0xf1, 0xe5, 0x5a, 0xbe, 0x92, 0xe3, 0xac, 0x69, 0xe3, 0x1d, 0xc7, 0x3e
        /*0010*/ 	.byte	0xa1, 0x62, 0xdb, 0x19, 0xa0, 0x01, 0x2a, 0xbf, 0x18, 0x08, 0x11, 0x11, 0x11, 0x11, 0x81, 0x3f
        /*0020*/ 	.byte	0x54, 0x55, 0x55, 0x55, 0x55, 0x55, 0xc5, 0xbf, 0x00, 0x00, 0x00, 0x00, 0x00, 0x00, 0x00, 0x00
        /*0030*/ 	.byte	0x00, 0x00, 0x00, 0x00, 0x00, 0x00, 0x00, 0x00, 0x64, 0x81, 0xfd, 0x20, 0x83, 0xff, 0xa8, 0xbd
        /*0040*/ 	.byte	0x28, 0x85, 0xef, 0xc1, 0xa7, 0xee, 0x21, 0x3e, 0xd9, 0xe6, 0x06, 0x8e, 0x4f, 0x7e, 0x92, 0xbe
        /*0050*/ 	.byte	0xe9, 0xbc, 0xdd, 0x19, 0xa0, 0x01, 0xfa, 0x3e, 0x47, 0x5d, 0xc1, 0x16, 0x6c, 0xc1, 0x56, 0xbf
        /*0060*/ 	.byte	0x51, 0x55, 0x55, 0x55, 0x55, 0x55, 0xa5, 0x3f, 0x00, 0x00, 0x00, 0x00, 0x00, 0x00, 0xe0, 0xbf
        /*0070*/ 	.byte	0x00, 0x00, 0x00, 0x00, 0x00, 0x00, 0xf0, 0x3f, 0x00, 0x00, 0x00, 0x00, 0x00, 0x00, 0x00, 0x00
	.type		__cudart_i2opi_d,@object
	.size		__cudart_i2opi_d,(__cudart_i2opi_f - __cudart_i2opi_d)
__cudart_i2opi_d:
        /* <DEDUP_REMOVED lines=9> */
	.type		__cudart_i2opi_f,@object
	.size		__cudart_i2opi_f,(.L_0 - __cudart_i2opi_f)
__cudart_i2opi_f:
        /*0110*/ 	.byte	0x41, 0x90, 0x43, 0x3c, 0x99, 0x95, 0x62, 0xdb, 0xc0, 0xdd, 0x34, 0xf5, 0xd1, 0x57, 0x27, 0xfc
        /*0120*/ 	.byte	0x29, 0x15, 0x44, 0x4e, 0x6e, 0x83, 0xf9, 0xa2
.L_0:


//--------------------- .nv.shared.reserved.0     --------------------------
	.section	.nv.shared.reserved.0,"aw",@nobits
	.weak		__nv_reservedSMEM_offset_0_alias
	.size		__nv_reservedSMEM_offset_0_alias, 0, 64
	.other		__nv_reservedSMEM_offset_0_alias,@"STO_CUDA_RESERVED_SHARED STV_DEFAULT"
__nv_reservedSMEM_offset_0_alias:
	.zero		0
	.zero		64


//--------------------- .nv.constant0.Ray         --------------------------
	.section	.nv.constant0.Ray,"a",@progbits
	.sectionflags	@""
	.align	4
.nv.constant0.Ray:
	.zero		952


//--------------------- SYMBOLS --------------------------

	.type		.nv.reservedSmem.offset0,@object
	.size		.nv.reservedSmem.offset0,0x4
